	.headerflags	@"EF_CUDA_TEXMODE_UNIFIED EF_CUDA_64BIT_ADDRESS EF_CUDA_ACCELERATORS EF_CUDA_SM90 EF_CUDA_VIRTUAL_SM(EF_CUDA_SM90)"
	.elftype	@"ET_EXEC"


//--------------------- .nv.info                  --------------------------
	.section	.nv.info,"",@"SHT_CUDA_INFO"
	.align	4


	//----- nvinfo : EIATTR_REGCOUNT
	.align		4
        /*0000*/ 	.byte	0x04, 0x2f
        /*0002*/ 	.short	(.L_1 - .L_0)
	.align		4
.L_0:
        /*0004*/ 	.word	index@(triton_poi_fused_max_pool2d_with_indices_44)
        /*0008*/ 	.word	0x00000028


	//----- nvinfo : EIATTR_MIN_STACK_SIZE
	.align		4
.L_1:
        /*000c*/ 	.byte	0x04, 0x12
        /*000e*/ 	.short	(.L_3 - .L_2)
	.align		4
.L_2:
        /*0010*/ 	.word	index@(triton_poi_fused_max_pool2d_with_indices_44)
        /*0014*/ 	.word	0x00000000


	//----- nvinfo : EIATTR_FRAME_SIZE
	.align		4
.L_3:
        /*0018*/ 	.byte	0x04, 0x11
        /*001a*/ 	.short	(.L_5 - .L_4)
	.align		4
.L_4:
        /*001c*/ 	.word	index@(triton_poi_fused_max_pool2d_with_indices_44)
        /*0020*/ 	.word	0x00000000


	//----- nvinfo : EIATTR_MIN_STACK_SIZE
	.align		4
.L_5:
        /*0024*/ 	.byte	0x04, 0x12
        /*0026*/ 	.short	(.L_7 - .L_6)
	.align		4
.L_6:
        /*0028*/ 	.word	index@(triton_poi_fused_max_pool2d_with_indices_44)
        /*002c*/ 	.word	0x00000000
.L_7:


//--------------------- .nv.info.triton_poi_fused_max_pool2d_with_indices_44 --------------------------
	.section	.nv.info.triton_poi_fused_max_pool2d_with_indices_44,"",@"SHT_CUDA_INFO"
	.sectionflags	@""
	.align	4


	//----- nvinfo : EIATTR_CUDA_API_VERSION
	.align		4
        /*0000*/ 	.byte	0x04, 0x37
        /*0002*/ 	.short	(.L_9 - .L_8)
.L_8:
        /*0004*/ 	.word	0x0000007c


	//----- nvinfo : EIATTR_KPARAM_INFO
	.align		4
.L_9:
        /*0008*/ 	.byte	0x04, 0x17
        /*000a*/ 	.short	(.L_11 - .L_10)
.L_10:
        /*000c*/ 	.word	0x00000000
        /*0010*/ 	.short	0x0004
        /*0012*/ 	.short	0x001c
        /*0014*/ 	.byte	0x00, 0xf0, 0x11, 0x00


	//----- nvinfo : EIATTR_KPARAM_INFO
	.align		4
.L_11:
        /*0018*/ 	.byte	0x04, 0x17
        /*001a*/ 	.short	(.L_13 - .L_12)
.L_12:
        /*001c*/ 	.word	0x00000000
        /*0020*/ 	.short	0x0003
        /*0022*/ 	.short	0x0018
        /*0024*/ 	.byte	0x00, 0xf0, 0x11, 0x00


	//----- nvinfo : EIATTR_KPARAM_INFO
	.align		4
.L_13:
        /*0028*/ 	.byte	0x04, 0x17
        /*002a*/ 	.short	(.L_15 - .L_14)
.L_14:
        /*002c*/ 	.word	0x00000000
        /*0030*/ 	.short	0x0002
        /*0032*/ 	.short	0x0010
        /*0034*/ 	.byte	0x00, 0xf4, 0x21, 0x00


	//----- nvinfo : EIATTR_KPARAM_INFO
	.align		4
.L_15:
        /*0038*/ 	.byte	0x04, 0x17
        /*003a*/ 	.short	(.L_17 - .L_16)
.L_16:
        /*003c*/ 	.word	0x00000000
        /*0040*/ 	.short	0x0001
        /*0042*/ 	.short	0x0008
        /*0044*/ 	.byte	0x00, 0xf4, 0x21, 0x00


	//----- nvinfo : EIATTR_KPARAM_INFO
	.align		4
.L_17:
        /*0048*/ 	.byte	0x04, 0x17
        /*004a*/ 	.short	(.L_19 - .L_18)
.L_18:
        /*004c*/ 	.word	0x00000000
        /*0050*/ 	.short	0x0000
        /*0052*/ 	.short	0x0000
        /*0054*/ 	.byte	0x00, 0xf4, 0x21, 0x00


	//----- nvinfo : EIATTR_SPARSE_MMA_MASK
	.align		4
.L_19:
        /*0058*/ 	.byte	0x03, 0x50
        /*005a*/ 	.short	0x0000


	//----- nvinfo : EIATTR_MAXREG_COUNT
	.align		4
        /*005c*/ 	.byte	0x03, 0x1b
        /*005e*/ 	.short	0x00ff


	//----- nvinfo : EIATTR_EXIT_INSTR_OFFSETS
	.align		4
        /*0060*/ 	.byte	0x04, 0x1c
        /*0062*/ 	.short	(.L_21 - .L_20)


	//   ....[0]....
.L_20:
        /*0064*/ 	.word	0x00003300


	//   ....[1]....
        /*0068*/ 	.word	0x00003320


	//----- nvinfo : EIATTR_REQNTID
	.align		4
.L_21:
        /*006c*/ 	.byte	0x04, 0x10
        /*006e*/ 	.short	(.L_23 - .L_22)
.L_22:
        /*0070*/ 	.word	0x00000100
        /*0074*/ 	.word	0x00000001
        /*0078*/ 	.word	0x00000001


	//----- nvinfo : EIATTR_CBANK_PARAM_SIZE
	.align		4
.L_23:
        /*007c*/ 	.byte	0x03, 0x19
        /*007e*/ 	.short	0x0020


	//----- nvinfo : EIATTR_PARAM_CBANK
	.align		4
        /*0080*/ 	.byte	0x04, 0x0a
        /*0082*/ 	.short	(.L_25 - .L_24)
	.align		4
.L_24:
        /*0084*/ 	.word	index@(.nv.constant0.triton_poi_fused_max_pool2d_with_indices_44)
        /*0088*/ 	.short	0x0210
        /*008a*/ 	.short	0x0020


	//----- nvinfo : EIATTR_SW_WAR
	.align		4
.L_25:
        /*008c*/ 	.byte	0x04, 0x36
        /*008e*/ 	.short	(.L_27 - .L_26)
.L_26:
        /*0090*/ 	.word	0x00000008
.L_27:


//--------------------- .nv.callgraph             --------------------------
	.section	.nv.callgraph,"",@"SHT_CUDA_CALLGRAPH"
	.align	4
	.sectionentsize	8
	.align		4
        /*0000*/ 	.word	0x00000000
	.align		4
        /*0004*/ 	.word	0xffffffff
	.align		4
        /*0008*/ 	.word	0x00000000
	.align		4
        /*000c*/ 	.word	0xfffffffe
	.align		4
        /*0010*/ 	.word	0x00000000
	.align		4
        /*0014*/ 	.word	0xfffffffd
	.align		4
        /*0018*/ 	.word	0x00000000
	.align		4
        /*001c*/ 	.word	0xfffffffc


//--------------------- .text.triton_poi_fused_max_pool2d_with_indices_44 --------------------------
	.section	.text.triton_poi_fused_max_pool2d_with_indices_44,"ax",@progbits
	.sectionflags	@"SHF_BARRIERS=1"
	.align	128
        .global         triton_poi_fused_max_pool2d_with_indices_44
        .type           triton_poi_fused_max_pool2d_with_indices_44,@function
        .size           triton_poi_fused_max_pool2d_with_indices_44,(.L_x_1 - triton_poi_fused_max_pool2d_with_indices_44)
        .other          triton_poi_fused_max_pool2d_with_indices_44,@"STO_CUDA_ENTRY STV_DEFAULT"
triton_poi_fused_max_pool2d_with_indices_44:
.text.triton_poi_fused_max_pool2d_with_indices_44:
[----:B------:R-:W0:Y:S02]  /*0000*/  LDC R1, c[0x0][0x28] ;  /* 0x00000a00ff017b82 */ /* 0x000e240000000800 */
[----:B------:R-:W1:Y:S01]  /*0010*/  S2R R0, SR_CTAID.Y ;  /* 0x0000000000007919 */ /* 0x000e620000002600 */
[----:B------:R-:W-:Y:S01]  /*0020*/  IMAD.MOV.U32 R32, RZ, RZ, RZ ;  /* 0x000000ffff207224 */ /* 0x000fe200078e00ff */
[----:B------:R-:W2:Y:S01]  /*0030*/  LDC.64 R34, c[0x0][0x210] ;  /* 0x00008400ff227b82 */ /* 0x000ea20000000a00 */
[----:B------:R-:W-:Y:S01]  /*0040*/  CS2R R28, SRZ ;  /* 0x00000000001c7805 */ /* 0x000fe2000001ff00 */
[----:B------:R-:W1:Y:S01]  /*0050*/  S2R R3, SR_TID.X ;  /* 0x0000000000037919 */ /* 0x000e620000002100 */
[----:B------:R-:W-:Y:S02]  /*0060*/  CS2R R30, SRZ ;  /* 0x00000000001e7805 */ /* 0x000fe4000001ff00 */
[----:B------:R-:W-:Y:S02]  /*0070*/  CS2R R24, SRZ ;  /* 0x0000000000187805 */ /* 0x000fe4000001ff00 */
[----:B------:R-:W-:Y:S01]  /*0080*/  CS2R R26, SRZ ;  /* 0x00000000001a7805 */ /* 0x000fe2000001ff00 */
[----:B------:R-:W3:Y:S01]  /*0090*/  S2R R6, SR_CTAID.X ;  /* 0x0000000000067919 */ /* 0x000ee20000002500 */
[----:B------:R-:W-:Y:S01]  /*00a0*/  ULDC.64 UR6, c[0x0][0x208] ;  /* 0x0000820000067ab9 */ /* 0x000fe20000000a00 */
[----:B-1----:R-:W-:-:S04]  /*00b0*/  PRMT R33, R3, 0x6540, R0 ;  /* 0x0000654003217816 */ /* 0x002fc80000000000 */
[C---:B------:R-:W-:Y:S01]  /*00c0*/  ISETP.GE.AND P0, PT, R33.reuse, 0x310, PT ;  /* 0x000003102100780c */ /* 0x040fe20003f06270 */
[----:B------:R-:W-:-:S04]  /*00d0*/  IMAD.HI R4, R33, -0x6db6db6d, R32 ;  /* 0x9249249321047827 */ /* 0x000fc800078e0220 */
[----:B------:R-:W-:Y:S01]  /*00e0*/  IMAD.HI R2, R33, 0x5397829d, RZ ;  /* 0x5397829d21027827 */ /* 0x000fe200078e02ff */
[----:B------:R-:W-:-:S03]  /*00f0*/  SHF.R.U32.HI R5, RZ, 0x1f, R4 ;  /* 0x0000001fff057819 */ /* 0x000fc60000011604 */
[----:B---3--:R-:W-:Y:S01]  /*0100*/  IMAD.SHL.U32 R32, R6, 0x10, RZ ;  /* 0x0000001006207824 */ /* 0x008fe200078e00ff */
[----:B------:R-:W-:Y:S01]  /*0110*/  LEA.HI.SX32 R5, R4, R5, 0x1d ;  /* 0x0000000504057211 */ /* 0x000fe200078feaff */
[----:B------:R-:W-:Y:S01]  /*0120*/  IMAD.MOV.U32 R4, RZ, RZ, RZ ;  /* 0x000000ffff047224 */ /* 0x000fe200078e00ff */
[----:B------:R-:W-:Y:S02]  /*0130*/  SHF.R.U32.HI R7, RZ, 0x1f, R2 ;  /* 0x0000001fff077819 */ /* 0x000fe40000011602 */
[----:B------:R-:W-:Y:S01]  /*0140*/  ISETP.LT.AND P0, PT, R32, 0x440, !P0 ;  /* 0x000004402000780c */ /* 0x000fe20004701270 */
[----:B------:R-:W-:Y:S01]  /*0150*/  IMAD.HI R4, R5, -0x6db6db6d, R4 ;  /* 0x9249249305047827 */ /* 0x000fe200078e0204 */
[----:B------:R-:W-:-:S03]  /*0160*/  LEA.HI.SX32 R9, R2, R7, 0x1a ;  /* 0x0000000702097211 */ /* 0x000fc600078fd2ff */
[----:B------:R-:W-:Y:S01]  /*0170*/  IMAD R2, R5, -0xe, R33 ;  /* 0xfffffff205027824 */ /* 0x000fe200078e0221 */
[----:B------:R-:W-:-:S03]  /*0180*/  SHF.R.U32.HI R7, RZ, 0x1f, R4 ;  /* 0x0000001fff077819 */ /* 0x000fc60000011604 */
[----:B------:R-:W-:Y:S01]  /*0190*/  IMAD R9, R9, 0x1c2, R2 ;  /* 0x000001c209097824 */ /* 0x000fe200078e0202 */
[----:B------:R-:W-:-:S03]  /*01a0*/  LEA.HI.SX32 R7, R4, R7, 0x1d ;  /* 0x0000000704077211 */ /* 0x000fc600078feaff */
[----:B------:R-:W-:Y:S02]  /*01b0*/  IMAD R9, R9, 0x880, R32 ;  /* 0x0000088009097824 */ /* 0x000fe400078e0220 */
[----:B------:R-:W-:-:S04]  /*01c0*/  IMAD R2, R7, -0xe, R5 ;  /* 0xfffffff207027824 */ /* 0x000fc800078e0205 */
[----:B------:R-:W-:-:S04]  /*01d0*/  IMAD R2, R2, 0xff00, R9 ;  /* 0x0000ff0002027824 */ /* 0x000fc800078e0209 */
[C---:B------:R-:W-:Y:S02]  /*01e0*/  VIADD R7, R2.reuse, 0x440 ;  /* 0x0000044002077836 */ /* 0x040fe40000000000 */
[----:B--2---:R-:W-:-:S04]  /*01f0*/  IMAD.WIDE R4, R2, 0x4, R34 ;  /* 0x0000000402047825 */ /* 0x004fc800078e0222 */
[--C-:B------:R-:W-:Y:S01]  /*0200*/  IMAD.WIDE R6, R7, 0x4, R34.reuse ;  /* 0x0000000407067825 */ /* 0x100fe200078e0222 */
[----:B------:R1:W2:Y:S04]  /*0210*/  @P0 LDG.E.EL.128 R28, desc[UR6][R4.64] ;  /* 0x00000006041c0981 */ /* 0x0002a8000c2e1d00 */
[----:B------:R3:W2:Y:S01]  /*0220*/  @P0 LDG.E.EL.128 R24, desc[UR6][R6.64] ;  /* 0x0000000606180981 */ /* 0x0006a2000c2e1d00 */
[----:B------:R-:W-:Y:S01]  /*0230*/  VIADD R9, R2, 0x880 ;  /* 0x0000088002097836 */ /* 0x000fe20000000000 */
[----:B------:R-:W-:Y:S02]  /*0240*/  CS2R R20, SRZ ;  /* 0x0000000000147805 */ /* 0x000fe4000001ff00 */
[----:B------:R-:W-:Y:S01]  /*0250*/  CS2R R22, SRZ ;  /* 0x0000000000167805 */ /* 0x000fe2000001ff00 */
[----:B------:R-:W-:-:S05]  /*0260*/  IMAD.WIDE R8, R9, 0x4, R34 ;  /* 0x0000000409087825 */ /* 0x000fca00078e0222 */
[----:B------:R4:W5:Y:S01]  /*0270*/  @P0 LDG.E.EL.128 R20, desc[UR6][R8.64] ;  /* 0x0000000608140981 */ /* 0x000962000c2e1d00 */
[----:B------:R-:W-:Y:S01]  /*0280*/  VIADD R11, R2, 0x7f80 ;  /* 0x00007f80020b7836 */ /* 0x000fe20000000000 */
[----:B------:R-:W-:Y:S02]  /*0290*/  CS2R R16, SRZ ;  /* 0x0000000000107805 */ /* 0x000fe4000001ff00 */
[----:B------:R-:W-:Y:S01]  /*02a0*/  CS2R R18, SRZ ;  /* 0x0000000000127805 */ /* 0x000fe2000001ff00 */
[----:B-1----:R-:W-:-:S05]  /*02b0*/  IMAD.WIDE R4, R11, 0x4, R34 ;  /* 0x000000040b047825 */ /* 0x002fca00078e0222 */
[----:B------:R1:W5:Y:S01]  /*02c0*/  @P0 LDG.E.EL.128 R16, desc[UR6][R4.64] ;  /* 0x0000000604100981 */ /* 0x000362000c2e1d00 */
[----:B------:R-:W-:Y:S01]  /*02d0*/  VIADD R37, R2, 0x83c0 ;  /* 0x000083c002257836 */ /* 0x000fe20000000000 */
[----:B------:R-:W-:Y:S02]  /*02e0*/  CS2R R12, SRZ ;  /* 0x00000000000c7805 */ /* 0x000fe4000001ff00 */
[----:B------:R-:W-:Y:S01]  /*02f0*/  CS2R R14, SRZ ;  /* 0x00000000000e7805 */ /* 0x000fe2000001ff00 */
[----:B------:R-:W-:-:S05]  /*0300*/  IMAD.WIDE R36, R37, 0x4, R34 ;  /* 0x0000000425247825 */ /* 0x000fca00078e0222 */
[----:B------:R-:W5:Y:S01]  /*0310*/  @P0 LDG.E.EL.128 R12, desc[UR6][R36.64] ;  /* 0x00000006240c0981 */ /* 0x000f62000c2e1d00 */
[----:B---3--:R-:W-:Y:S01]  /*0320*/  VIADD R7, R2, 0x8800 ;  /* 0x0000880002077836 */ /* 0x008fe20000000000 */
[----:B----4-:R-:W-:Y:S02]  /*0330*/  CS2R R8, SRZ ;  /* 0x0000000000087805 */ /* 0x010fe4000001ff00 */
[----:B------:R-:W-:Y:S01]  /*0340*/  CS2R R10, SRZ ;  /* 0x00000000000a7805 */ /* 0x000fe2000001ff00 */
[----:B------:R-:W-:-:S05]  /*0350*/  IMAD.WIDE R6, R7, 0x4, R34 ;  /* 0x0000000407067825 */ /* 0x000fca00078e0222 */
[----:B------:R3:W4:Y:S01]  /*0360*/  @P0 LDG.E.EL.128 R8, desc[UR6][R6.64] ;  /* 0x0000000606080981 */ /* 0x000722000c2e1d00 */
[----:B-1----:R-:W-:Y:S02]  /*0370*/  CS2R R4, SRZ ;  /* 0x0000000000047805 */ /* 0x002fe4000001ff00 */
[----:B---3--:R-:W-:Y:S02]  /*0380*/  CS2R R6, SRZ ;  /* 0x0000000000067805 */ /* 0x008fe4000001ff00 */
[C---:B--2---:R-:W-:Y:S02]  /*0390*/  FSETP.GT.AND P1, PT, R25.reuse, R29, PT ;  /* 0x0000001d1900720b */ /* 0x044fe40003f24000 */
[C---:B------:R-:W-:Y:S02]  /*03a0*/  FSETP.GT.AND P4, PT, R24.reuse, R28, PT ;  /* 0x0000001c1800720b */ /* 0x040fe40003f84000 */
[----:B------:R-:W-:Y:S02]  /*03b0*/  FSETP.NAN.AND P5, PT, R25, R25, PT ;  /* 0x000000191900720b */ /* 0x000fe40003fa8000 */
[----:B------:R-:W-:-:S02]  /*03c0*/  FSETP.NAN.AND P6, PT, R24, R24, PT ;  /* 0x000000181800720b */ /* 0x000fc40003fc8000 */
[C---:B------:R-:W-:Y:S02]  /*03d0*/  FSETP.GT.AND P2, PT, R27.reuse, R31, PT ;  /* 0x0000001f1b00720b */ /* 0x040fe40003f44000 */
[----:B------:R-:W-:-:S03]  /*03e0*/  FSETP.NAN.AND P3, PT, R27, R27, PT ;  /* 0x0000001b1b00720b */ /* 0x000fc60003f68000 */
[----:B------:R-:W-:Y:S01]  /*03f0*/  @!P1 SEL R25, R25, R29, P5 ;  /* 0x0000001d19199207 */ /* 0x000fe20002800000 */
[----:B------:R-:W-:Y:S01]  /*0400*/  VIADD R29, R2, 0xff00 ;  /* 0x0000ff00021d7836 */ /* 0x000fe20000000000 */
[----:B------:R-:W-:Y:S02]  /*0410*/  @!P4 SEL R24, R24, R28, P6 ;  /* 0x0000001c1818c207 */ /* 0x000fe40003000000 */
[----:B------:R-:W-:Y:S01]  /*0420*/  FSETP.GT.AND P6, PT, R26, R30, PT ;  /* 0x0000001e1a00720b */ /* 0x000fe20003fc4000 */
[----:B------:R-:W-:-:S03]  /*0430*/  IMAD.WIDE R28, R29, 0x4, R34 ;  /* 0x000000041d1c7825 */ /* 0x000fc600078e0222 */
[----:B------:R-:W-:Y:S02]  /*0440*/  @!P2 SEL R27, R27, R31, P3 ;  /* 0x0000001f1b1ba207 */ /* 0x000fe40001800000 */
[----:B------:R1:W2:Y:S01]  /*0450*/  @P0 LDG.E.EL.128 R4, desc[UR6][R28.64] ;  /* 0x000000061c040981 */ /* 0x0002a2000c2e1d00 */
[----:B------:R-:W-:Y:S02]  /*0460*/  FSETP.NAN.AND P5, PT, R26, R26, PT ;  /* 0x0000001a1a00720b */ /* 0x000fe40003fa8000 */
[----:B-----5:R-:W-:-:S04]  /*0470*/  FSETP.GEU.AND P3, PT, R27, R23, PT ;  /* 0x000000171b00720b */ /* 0x020fc80003f6e000 */
[----:B------:R-:W-:Y:S02]  /*0480*/  @!P6 SEL R26, R26, R30, P5 ;  /* 0x0000001e1a1ae207 */ /* 0x000fe40002800000 */
[----:B------:R-:W-:Y:S02]  /*0490*/  SEL R30, RZ, 0x1, !P2 ;  /* 0x00000001ff1e7807 */ /* 0x000fe40005000000 */
[----:B------:R-:W-:Y:S02]  /*04a0*/  FSETP.GEU.AND P5, PT, R26, R22, PT ;  /* 0x000000161a00720b */ /* 0x000fe40003fae000 */
[C---:B------:R-:W-:Y:S02]  /*04b0*/  FSETP.NAN.AND P2, PT, R23.reuse, R23, PT ;  /* 0x000000171700720b */ /* 0x040fe40003f48000 */
[----:B-1----:R-:W-:Y:S02]  /*04c0*/  SEL R28, RZ, 0x1, !P1 ;  /* 0x00000001ff1c7807 */ /* 0x002fe40004800000 */
[----:B------:R-:W-:-:S02]  /*04d0*/  @P3 SEL R23, R23, R27, P2 ;  /* 0x0000001b17173207 */ /* 0x000fc40001000000 */
[----:B------:R-:W-:Y:S02]  /*04e0*/  SEL R27, RZ, 0x1, !P6 ;  /* 0x00000001ff1b7807 */ /* 0x000fe40007000000 */
[C---:B------:R-:W-:Y:S02]  /*04f0*/  FSETP.NAN.AND P2, PT, R22.reuse, R22, PT ;  /* 0x000000161600720b */ /* 0x040fe40003f48000 */
[-C--:B------:R-:W-:Y:S02]  /*0500*/  FSETP.GEU.AND P6, PT, R25, R21.reuse, PT ;  /* 0x000000151900720b */ /* 0x080fe40003fce000 */
[----:B------:R-:W-:Y:S02]  /*0510*/  @P5 SEL R22, R22, R26, P2 ;  /* 0x0000001a16165207 */ /* 0x000fe40001000000 */
[----:B------:R-:W-:Y:S02]  /*0520*/  FSETP.GEU.AND P2, PT, R24, R20, PT ;  /* 0x000000141800720b */ /* 0x000fe40003f4e000 */
[----:B------:R-:W-:-:S02]  /*0530*/  FSETP.NAN.AND P1, PT, R21, R21, PT ;  /* 0x000000151500720b */ /* 0x000fc40003f28000 */
[----:B------:R-:W-:Y:S02]  /*0540*/  SEL R30, R30, 0x2, P3 ;  /* 0x000000021e1e7807 */ /* 0x000fe40001800000 */
[----:B------:R-:W-:Y:S02]  /*0550*/  SEL R29, R27, 0x2, P5 ;  /* 0x000000021b1d7807 */ /* 0x000fe40002800000 */
[----:B------:R-:W-:Y:S02]  /*0560*/  CS2R R26, SRZ ;  /* 0x00000000001a7805 */ /* 0x000fe4000001ff00 */
[----:B------:R-:W-:Y:S02]  /*0570*/  FSETP.NAN.AND P5, PT, R16, R16, PT ;  /* 0x000000101000720b */ /* 0x000fe40003fa8000 */
[----:B------:R-:W-:Y:S02]  /*0580*/  @P6 SEL R21, R21, R25, P1 ;  /* 0x0000001915156207 */ /* 0x000fe40000800000 */
[----:B------:R-:W-:-:S02]  /*0590*/  FSETP.NAN.AND P1, PT, R20, R20, PT ;  /* 0x000000141400720b */ /* 0x000fc40003f28000 */
[----:B------:R-:W-:Y:S02]  /*05a0*/  FSETP.GEU.AND P3, PT, R21, R17, PT ;  /* 0x000000111500720b */ /* 0x000fe40003f6e000 */
[----:B------:R-:W-:Y:S02]  /*05b0*/  @P2 SEL R20, R20, R24, P1 ;  /* 0x0000001814142207 */ /* 0x000fe40000800000 */
[----:B------:R-:W-:Y:S02]  /*05c0*/  CS2R R24, SRZ ;  /* 0x0000000000187805 */ /* 0x000fe4000001ff00 */
[----:B------:R-:W-:-:S13]  /*05d0*/  FSETP.GEU.AND P1, PT, R20, R16, PT ;  /* 0x000000101400720b */ /* 0x000fda0003f2e000 */
[----:B------:R-:W-:Y:S02]  /*05e0*/  @P1 SEL R16, R16, R20, P5 ;  /* 0x0000001410101207 */ /* 0x000fe40002800000 */
[----:B------:R-:W-:-:S04]  /*05f0*/  FSETP.NAN.AND P5, PT, R17, R17, PT ;  /* 0x000000111100720b */ /* 0x000fc80003fa8000 */
[----:B------:R-:W-:Y:S01]  /*0600*/  @P3 SEL R17, R17, R21, P5 ;  /* 0x0000001511113207 */ /* 0x000fe20002800000 */
[----:B------:R-:W-:Y:S01]  /*0610*/  VIADD R21, R2, 0x10340 ;  /* 0x0001034002157836 */ /* 0x000fe20000000000 */
[-C--:B------:R-:W-:Y:S02]  /*0620*/  FSETP.GEU.AND P5, PT, R22, R18.reuse, PT ;  /* 0x000000121600720b */ /* 0x080fe40003fae000 */
[----:B------:R-:W-:Y:S01]  /*0630*/  SEL R28, R28, 0x2, P6 ;  /* 0x000000021c1c7807 */ /* 0x000fe20003000000 */
[----:B------:R-:W-:Y:S01]  /*0640*/  IMAD.WIDE R20, R21, 0x4, R34 ;  /* 0x0000000415147825 */ /* 0x000fe200078e0222 */
[----:B------:R-:W-:Y:S02]  /*0650*/  FSETP.NAN.AND P6, PT, R18, R18, PT ;  /* 0x000000121200720b */ /* 0x000fe40003fc8000 */
[----:B------:R-:W-:Y:S02]  /*0660*/  SEL R28, R28, 0x3, P3 ;  /* 0x000000031c1c7807 */ /* 0x000fe40001800000 */
[----:B------:R1:W3:Y:S01]  /*0670*/  @P0 LDG.E.EL.128 R24, desc[UR6][R20.64] ;  /* 0x0000000614180981 */ /* 0x0002e2000c2e1d00 */
[----:B------:R-:W-:-:S02]  /*0680*/  FSETP.GEU.AND P3, PT, R16, R12, PT ;  /* 0x0000000c1000720b */ /* 0x000fc40003f6e000 */
[----:B------:R-:W-:Y:S02]  /*0690*/  SEL R29, R29, 0x3, P5 ;  /* 0x000000031d1d7807 */ /* 0x000fe40002800000 */
[----:B------:R-:W-:Y:S02]  /*06a0*/  @P5 SEL R18, R18, R22, P6 ;  /* 0x0000001612125207 */ /* 0x000fe40003000000 */
[----:B------:R-:W-:Y:S02]  /*06b0*/  SEL R22, RZ, 0x1, !P4 ;  /* 0x00000001ff167807 */ /* 0x000fe40006000000 */
[-C--:B------:R-:W-:Y:S02]  /*06c0*/  FSETP.GEU.AND P4, PT, R23, R19.reuse, PT ;  /* 0x000000131700720b */ /* 0x080fe40003f8e000 */
[----:B------:R-:W-:Y:S02]  /*06d0*/  FSETP.NAN.AND P6, PT, R19, R19, PT ;  /* 0x000000131300720b */ /* 0x000fe40003fc8000 */
[----:B------:R-:W-:-:S02]  /*06e0*/  SEL R22, R22, 0x2, P2 ;  /* 0x0000000216167807 */ /* 0x000fc40001000000 */
[-C--:B------:R-:W-:Y:S02]  /*06f0*/  FSETP.GEU.AND P2, PT, R18, R14.reuse, PT ;  /* 0x0000000e1200720b */ /* 0x080fe40003f4e000 */
[----:B-1----:R-:W-:Y:S02]  /*0700*/  SEL R20, R22, 0x3, P1 ;  /* 0x0000000316147807 */ /* 0x002fe40000800000 */
[----:B------:R-:W-:Y:S02]  /*0710*/  FSETP.NAN.AND P1, PT, R15, R15, PT ;  /* 0x0000000f0f00720b */ /* 0x000fe40003f28000 */
[----:B------:R-:W-:Y:S02]  /*0720*/  FSETP.NAN.AND P5, PT, R14, R14, PT ;  /* 0x0000000e0e00720b */ /* 0x000fe40003fa8000 */
[----:B------:R-:W-:Y:S02]  /*0730*/  @P4 SEL R19, R19, R23, P6 ;  /* 0x0000001713134207 */ /* 0x000fe40003000000 */
[----:B------:R-:W-:-:S02]  /*0740*/  SEL R30, R30, 0x3, P4 ;  /* 0x000000031e1e7807 */ /* 0x000fc40002000000 */
[----:B------:R-:W-:Y:S02]  /*0750*/  FSETP.GEU.AND P6, PT, R19, R15, PT ;  /* 0x0000000f1300720b */ /* 0x000fe40003fce000 */
[----:B------:R-:W-:Y:S02]  /*0760*/  @P2 SEL R14, R14, R18, P5 ;  /* 0x000000120e0e2207 */ /* 0x000fe40002800000 */
[----:B------:R-:W-:Y:S02]  /*0770*/  FSETP.NAN.AND P5, PT, R12, R12, PT ;  /* 0x0000000c0c00720b */ /* 0x000fe40003fa8000 */
[----:B------:R-:W-:Y:S02]  /*0780*/  SEL R31, R30, 0x4, P6 ;  /* 0x000000041e1f7807 */ /* 0x000fe40003000000 */
[----:B------:R-:W-:Y:S02]  /*0790*/  @P3 SEL R12, R12, R16, P5 ;  /* 0x000000100c0c3207 */ /* 0x000fe40002800000 */
[----:B------:R-:W-:-:S02]  /*07a0*/  FSETP.NAN.AND P5, PT, R13, R13, PT ;  /* 0x0000000d0d00720b */ /* 0x000fc40003fa8000 */
[-C--:B----4-:R-:W-:Y:S02]  /*07b0*/  FSETP.GEU.AND P4, PT, R12, R8.reuse, PT ;  /* 0x000000080c00720b */ /* 0x090fe40003f8e000 */
[----:B------:R-:W-:Y:S02]  /*07c0*/  @P6 SEL R15, R15, R19, P1 ;  /* 0x000000130f0f6207 */ /* 0x000fe40000800000 */
[----:B------:R-:W-:Y:S02]  /*07d0*/  CS2R R18, SRZ ;  /* 0x0000000000127805 */ /* 0x000fe4000001ff00 */
[----:B------:R-:W-:Y:S02]  /*07e0*/  FSETP.GEU.AND P1, PT, R17, R13, PT ;  /* 0x0000000d1100720b */ /* 0x000fe40003f2e000 */
[----:B------:R-:W-:Y:S02]  /*07f0*/  FSETP.NAN.AND P6, PT, R8, R8, PT ;  /* 0x000000080800720b */ /* 0x000fe40003fc8000 */
[----:B------:R-:W-:-:S02]  /*0800*/  SEL R30, R29, 0x4, P2 ;  /* 0x000000041d1e7807 */ /* 0x000fc40001000000 */
[----:B------:R-:W-:Y:S02]  /*0810*/  FSETP.GEU.AND P2, PT, R14, R10, PT ;  /* 0x0000000a0e00720b */ /* 0x000fe40003f4e000 */
[----:B------:R-:W-:Y:S02]  /*0820*/  SEL R28, R28, 0x4, P1 ;  /* 0x000000041c1c7807 */ /* 0x000fe40000800000 */
[----:B------:R-:W-:Y:S02]  /*0830*/  @P4 SEL R8, R8, R12, P6 ;  /* 0x0000000c08084207 */ /* 0x000fe40003000000 */
[----:B------:R-:W-:Y:S02]  /*0840*/  FSETP.NAN.AND P6, PT, R9, R9, PT ;  /* 0x000000090900720b */ /* 0x000fe40003fc8000 */
[----:B------:R-:W-:Y:S02]  /*0850*/  @P1 SEL R13, R13, R17, P5 ;  /* 0x000000110d0d1207 */ /* 0x000fe40002800000 */
[----:B------:R-:W-:-:S02]  /*0860*/  CS2R R16, SRZ ;  /* 0x0000000000107805 */ /* 0x000fc4000001ff00 */
[----:B------:R-:W-:Y:S02]  /*0870*/  FSETP.GEU.AND P1, PT, R15, R11, PT ;  /* 0x0000000b0f00720b */ /* 0x000fe40003f2e000 */
[----:B------:R-:W-:Y:S02]  /*0880*/  FSETP.GEU.AND P5, PT, R13, R9, PT ;  /* 0x000000090d00720b */ /* 0x000fe40003fae000 */
[----:B------:R-:W-:Y:S02]  /*0890*/  SEL R20, R20, 0x4, P3 ;  /* 0x0000000414147807 */ /* 0x000fe40001800000 */
[----:B------:R-:W-:Y:S02]  /*08a0*/  SEL R28, R28, 0x5, P5 ;  /* 0x000000051c1c7807 */ /* 0x000fe40002800000 */
[----:B------:R-:W-:-:S07]  /*08b0*/  SEL R29, R20, 0x5, P4 ;  /* 0x00000005141d7807 */ /* 0x000fce0002000000 */
[----:B------:R-:W-:Y:S01]  /*08c0*/  @P5 SEL R9, R9, R13, P6 ;  /* 0x0000000d09095207 */ /* 0x000fe20003000000 */
[----:B------:R-:W-:Y:S01]  /*08d0*/  VIADD R13, R2, 0x10780 ;  /* 0x00010780020d7836 */ /* 0x000fe20000000000 */
[----:B------:R-:W-:-:S03]  /*08e0*/  FSETP.NAN.AND P6, PT, R10, R10, PT ;  /* 0x0000000a0a00720b */ /* 0x000fc60003fc8000 */
[----:B------:R-:W-:Y:S01]  /*08f0*/  IMAD.WIDE R12, R13, 0x4, R34 ;  /* 0x000000040d0c7825 */ /* 0x000fe200078e0222 */
[----:B------:R-:W-:Y:S02]  /*0900*/  @P2 SEL R10, R10, R14, P6 ;  /* 0x0000000e0a0a2207 */ /* 0x000fe40003000000 */
[C---:B------:R-:W-:Y:S02]  /*0910*/  FSETP.NAN.AND P6, PT, R11.reuse, R11, PT ;  /* 0x0000000b0b00720b */ /* 0x040fe40003fc8000 */
[----:B------:R1:W4:Y:S02]  /*0920*/  @P0 LDG.E.EL.128 R16, desc[UR6][R12.64] ;  /* 0x000000060c100981 */ /* 0x000324000c2e1d00 */
[----:B------:R-:W-:Y:S01]  /*0930*/  @P1 SEL R11, R11, R15, P6 ;  /* 0x0000000f0b0b1207 */ /* 0x000fe20003000000 */
[----:B------:R-:W-:Y:S01]  /*0940*/  VIADD R37, R2, 0x4 ;  /* 0x0000000402257836 */ /* 0x000fe20000000000 */
[----:B------:R-:W-:Y:S02]  /*0950*/  CS2R R20, SRZ ;  /* 0x0000000000147805 */ /* 0x000fe4000001ff00 */
[----:B------:R-:W-:-:S02]  /*0960*/  CS2R R22, SRZ ;  /* 0x0000000000167805 */ /* 0x000fc4000001ff00 */
[----:B------:R-:W-:Y:S01]  /*0970*/  CS2R R14, SRZ ;  /* 0x00000000000e7805 */ /* 0x000fe2000001ff00 */
[----:B------:R-:W-:Y:S01]  /*0980*/  IMAD.WIDE R36, R37, 0x4, R34 ;  /* 0x0000000425247825 */ /* 0x000fe200078e0222 */
[----:B-1----:R-:W-:-:S04]  /*0990*/  CS2R R12, SRZ ;  /* 0x00000000000c7805 */ /* 0x002fc8000001ff00 */
[----:B------:R1:W5:Y:S01]  /*09a0*/  @P0 LDG.E.EL.128 R20, desc[UR6][R36.64] ;  /* 0x0000000624140981 */ /* 0x000362000c2e1d00 */
[-C--:B--2---:R-:W-:Y:S02]  /*09b0*/  FSETP.GEU.AND P6, PT, R11, R7.reuse, PT ;  /* 0x000000070b00720b */ /* 0x084fe40003fce000 */
[-C--:B------:R-:W-:Y:S02]  /*09c0*/  FSETP.GEU.AND P3, PT, R10, R6.reuse, PT ;  /* 0x000000060a00720b */ /* 0x080fe40003f6e000 */
[----:B------:R-:W-:Y:S02]  /*09d0*/  FSETP.NAN.AND P4, PT, R7, R7, PT ;  /* 0x000000070700720b */ /* 0x000fe40003f88000 */
[----:B------:R-:W-:-:S07]  /*09e0*/  FSETP.NAN.AND P5, PT, R6, R6, PT ;  /* 0x000000060600720b */ /* 0x000fce0003fa8000 */
[----:B------:R-:W-:Y:S01]  /*09f0*/  @P6 SEL R7, R7, R11, P4 ;  /* 0x0000000b07076207 */ /* 0x000fe20002000000 */
[----:B------:R-:W-:Y:S01]  /*0a00*/  VIADD R11, R2, 0x444 ;  /* 0x00000444020b7836 */ /* 0x000fe20000000000 */
[----:B------:R-:W-:-:S03]  /*0a10*/  @P3 SEL R6, R6, R10, P5 ;  /* 0x0000000a06063207 */ /* 0x000fc60002800000 */
[----:B------:R-:W-:-:S05]  /*0a20*/  IMAD.WIDE R10, R11, 0x4, R34 ;  /* 0x000000040b0a7825 */ /* 0x000fca00078e0222 */
[----:B------:R2:W5:Y:S01]  /*0a30*/  @P0 LDG.E.EL.128 R12, desc[UR6][R10.64] ;  /* 0x000000060a0c0981 */ /* 0x000562000c2e1d00 */
[-C--:B------:R-:W-:Y:S02]  /*0a40*/  FSETP.GEU.AND P4, PT, R9, R5.reuse, PT ;  /* 0x000000050900720b */ /* 0x080fe40003f8e000 */
[----:B------:R-:W-:Y:S02]  /*0a50*/  FSETP.NAN.AND P5, PT, R5, R5, PT ;  /* 0x000000050500720b */ /* 0x000fe40003fa8000 */
[----:B------:R-:W-:-:S09]  /*0a60*/  SEL R30, R30, 0x5, P2 ;  /* 0x000000051e1e7807 */ /* 0x000fd20001000000 */
[----:B------:R-:W-:Y:S02]  /*0a70*/  @P4 SEL R5, R5, R9, P5 ;  /* 0x0000000905054207 */ /* 0x000fe40002800000 */
[-C--:B------:R-:W-:Y:S02]  /*0a80*/  FSETP.GEU.AND P5, PT, R8, R4.reuse, PT ;  /* 0x000000040800720b */ /* 0x080fe40003fae000 */
[----:B------:R-:W-:Y:S02]  /*0a90*/  FSETP.NAN.AND P2, PT, R4, R4, PT ;  /* 0x000000040400720b */ /* 0x000fe40003f48000 */
[----:B------:R-:W-:-:S09]  /*0aa0*/  SEL R31, R31, 0x5, P1 ;  /* 0x000000051f1f7807 */ /* 0x000fd20000800000 */
[----:B------:R-:W-:Y:S02]  /*0ab0*/  @P5 SEL R4, R4, R8, P2 ;  /* 0x0000000804045207 */ /* 0x000fe40001000000 */
[----:B-1----:R-:W-:Y:S02]  /*0ac0*/  SEL R36, R31, 0x6, P6 ;  /* 0x000000061f247807 */ /* 0x002fe40003000000 */
[-C--:B---3--:R-:W-:Y:S02]  /*0ad0*/  FSETP.GEU.AND P2, PT, R4, R24.reuse, PT ;  /* 0x000000180400720b */ /* 0x088fe40003f4e000 */
[----:B------:R-:W-:Y:S02]  /*0ae0*/  FSETP.GEU.AND P1, PT, R5, R25, PT ;  /* 0x000000190500720b */ /* 0x000fe40003f2e000 */
[----:B------:R-:W-:-:S09]  /*0af0*/  FSETP.NAN.AND P6, PT, R24, R24, PT ;  /* 0x000000181800720b */ /* 0x000fd20003fc8000 */
[----:B------:R-:W-:Y:S02]  /*0b00*/  @P2 SEL R24, R24, R4, P6 ;  /* 0x0000000418182207 */ /* 0x000fe40003000000 */
[----:B------:R-:W-:-:S04]  /*0b10*/  FSETP.NAN.AND P6, PT, R25, R25, PT ;  /* 0x000000191900720b */ /* 0x000fc80003fc8000 */
[----:B------:R-:W-:Y:S01]  /*0b20*/  @P1 SEL R25, R25, R5, P6 ;  /* 0x0000000519191207 */ /* 0x000fe20003000000 */
[----:B------:R-:W-:Y:S01]  /*0b30*/  VIADD R5, R2, 0x884 ;  /* 0x0000088402057836 */ /* 0x000fe20000000000 */
[----:B------:R-:W-:Y:S02]  /*0b40*/  CS2R R8, SRZ ;  /* 0x0000000000087805 */ /* 0x000fe4000001ff00 */
[----:B--2---:R-:W-:Y:S02]  /*0b50*/  CS2R R10, SRZ ;  /* 0x00000000000a7805 */ /* 0x004fe4000001ff00 */
[----:B------:R-:W-:Y:S01]  /*0b60*/  SEL R37, R30, 0x6, P3 ;  /* 0x000000061e257807 */ /* 0x000fe20001800000 */
[----:B------:R-:W-:Y:S01]  /*0b70*/  IMAD.WIDE R4, R5, 0x4, R34 ;  /* 0x0000000405047825 */ /* 0x000fe200078e0222 */
[----:B------:R-:W-:Y:S02]  /*0b80*/  FSETP.GEU.AND P3, PT, R6, R26, PT ;  /* 0x0000001a0600720b */ /* 0x000fe40003f6e000 */
[----:B------:R-:W-:-:S02]  /*0b90*/  SEL R28, R28, 0x6, P4 ;  /* 0x000000061c1c7807 */ /* 0x000fc40002000000 */
[----:B------:R1:W2:Y:S01]  /*0ba0*/  @P0 LDG.E.EL.128 R8, desc[UR6][R4.64] ;  /* 0x0000000604080981 */ /* 0x0002a2000c2e1d00 */
[-C--:B------:R-:W-:Y:S02]  /*0bb0*/  FSETP.GEU.AND P4, PT, R7, R27.reuse, PT ;  /* 0x0000001b0700720b */ /* 0x080fe40003f8e000 */
[C---:B------:R-:W-:Y:S02]  /*0bc0*/  FSETP.NAN.AND P6, PT, R26.reuse, R26, PT ;  /* 0x0000001a1a00720b */ /* 0x040fe40003fc8000 */
[----:B------:R-:W-:Y:S02]  /*0bd0*/  SEL R29, R29, 0x6, P5 ;  /* 0x000000061d1d7807 */ /* 0x000fe40002800000 */
[----:B------:R-:W-:Y:S02]  /*0be0*/  FSETP.NAN.AND P5, PT, R27, R27, PT ;  /* 0x0000001b1b00720b */ /* 0x000fe40003fa8000 */
[----:B------:R-:W-:-:S05]  /*0bf0*/  @P3 SEL R26, R26, R6, P6 ;  /* 0x000000061a1a3207 */ /* 0x000fca0003000000 */
[----:B------:R-:W-:Y:S02]  /*0c00*/  @P4 SEL R27, R27, R7, P5 ;  /* 0x000000071b1b4207 */ /* 0x000fe40002800000 */
[----:B------:R-:W-:Y:S02]  /*0c10*/  SEL R31, R29, 0x7, P2 ;  /* 0x000000071d1f7807 */ /* 0x000fe40001000000 */
[----:B------:R-:W-:Y:S02]  /*0c20*/  SEL R30, R28, 0x7, P1 ;  /* 0x000000071c1e7807 */ /* 0x000fe40000800000 */
[----:B------:R-:W-:Y:S02]  /*0c30*/  SEL R29, R37, 0x7, P3 ;  /* 0x00000007251d7807 */ /* 0x000fe40001800000 */
[----:B----4-:R-:W-:Y:S02]  /*0c40*/  FSETP.GEU.AND P6, PT, R24, R16, PT ;  /* 0x000000101800720b */ /* 0x010fe40003fce000 */
[----:B------:R-:W-:-:S02]  /*0c50*/  FSETP.GEU.AND P5, PT, R25, R17, PT ;  /* 0x000000111900720b */ /* 0x000fc40003fae000 */
[----:B------:R-:W-:Y:S02]  /*0c60*/  FSETP.NAN.AND P2, PT, R16, R16, PT ;  /* 0x000000101000720b */ /* 0x000fe40003f48000 */
[----:B------:R-:W-:Y:S02]  /*0c70*/  FSETP.GEU.AND P1, PT, R26, R18, PT ;  /* 0x000000121a00720b */ /* 0x000fe40003f2e000 */
[----:B------:R-:W-:-:S05]  /*0c80*/  FSETP.NAN.AND P3, PT, R17, R17, PT ;  /* 0x000000111100720b */ /* 0x000fca0003f68000 */
[----:B------:R-:W-:Y:S02]  /*0c90*/  @P6 SEL R16, R16, R24, P2 ;  /* 0x0000001810106207 */ /* 0x000fe40001000000 */
[----:B------:R-:W-:Y:S02]  /*0ca0*/  FSETP.GEU.AND P2, PT, R27, R19, PT ;  /* 0x000000131b00720b */ /* 0x000fe40003f4e000 */
[----:B------:R-:W-:Y:S02]  /*0cb0*/  SEL R24, R36, 0x7, P4 ;  /* 0x0000000724187807 */ /* 0x000fe40002000000 */
[----:B------:R-:W-:Y:S02]  /*0cc0*/  @P5 SEL R17, R17, R25, P3 ;  /* 0x0000001911115207 */ /* 0x000fe40001800000 */
[----:B------:R-:W-:-:S04]  /*0cd0*/  FSETP.NAN.AND P4, PT, R18, R18, PT ;  /* 0x000000121200720b */ /* 0x000fc80003f88000 */
[----:B------:R-:W-:Y:S02]  /*0ce0*/  @P1 SEL R18, R18, R26, P4 ;  /* 0x0000001a12121207 */ /* 0x000fe40002000000 */
[----:B------:R-:W-:-:S04]  /*0cf0*/  FSETP.NAN.AND P4, PT, R19, R19, PT ;  /* 0x000000131300720b */ /* 0x000fc80003f88000 */
[----:B------:R-:W-:Y:S02]  /*0d00*/  @P2 SEL R19, R19, R27, P4 ;  /* 0x0000001b13132207 */ /* 0x000fe40002000000 */
[----:B-1----:R-:W-:Y:S02]  /*0d10*/  CS2R R4, SRZ ;  /* 0x0000000000047805 */ /* 0x002fe4000001ff00 */
[----:B------:R-:W-:Y:S02]  /*0d20*/  CS2R R6, SRZ ;  /* 0x0000000000067805 */ /* 0x000fe4000001ff00 */
[C---:B-----5:R-:W-:Y:S02]  /*0d30*/  FSETP.GT.AND P3, PT, R15.reuse, R23, PT ;  /* 0x000000170f00720b */ /* 0x060fe40003f64000 */
[----:B------:R-:W-:Y:S02]  /*0d40*/  FSETP.NAN.AND P4, PT, R15, R15, PT ;  /* 0x0000000f0f00720b */ /* 0x000fe40003f88000 */
[----:B------:R-:W-:-:S09]  /*0d50*/  SEL R25, RZ, 0x1, !P3 ;  /* 0x00000001ff197807 */ /* 0x000fd20005800000 */
[----:B------:R-:W-:Y:S02]  /*0d60*/  @!P3 SEL R15, R15, R23, P4 ;  /* 0x000000170f0fb207 */ /* 0x000fe40002000000 */
[----:B------:R-:W-:Y:S01]  /*0d70*/  FSETP.GT.AND P4, PT, R14, R22, PT ;  /* 0x000000160e00720b */ /* 0x000fe20003f84000 */
[----:B------:R-:W-:Y:S01]  /*0d80*/  VIADD R23, R2, 0x7f84 ;  /* 0x00007f8402177836 */ /* 0x000fe20000000000 */
[----:B------:R-:W-:-:S11]  /*0d90*/  FSETP.NAN.AND P3, PT, R14, R14, PT ;  /* 0x0000000e0e00720b */ /* 0x000fd60003f68000 */
[----:B------:R-:W-:Y:S01]  /*0da0*/  @!P4 SEL R14, R14, R22, P3 ;  /* 0x000000160e0ec207 */ /* 0x000fe20001800000 */
[----:B------:R-:W-:-:S05]  /*0db0*/  IMAD.WIDE R22, R23, 0x4, R34 ;  /* 0x0000000417167825 */ /* 0x000fca00078e0222 */
[----:B------:R1:W3:Y:S01]  /*0dc0*/  @P0 LDG.E.EL.128 R4, desc[UR6][R22.64] ;  /* 0x0000000616040981 */ /* 0x0002e2000c2e1d00 */
[C---:B------:R-:W-:Y:S02]  /*0dd0*/  FSETP.GT.AND P3, PT, R13.reuse, R21, PT ;  /* 0x000000150d00720b */ /* 0x040fe40003f64000 */
[----:B------:R-:W-:Y:S02]  /*0de0*/  SEL R27, RZ, 0x1, !P4 ;  /* 0x00000001ff1b7807 */ /* 0x000fe40006000000 */
[----:B------:R-:W-:-:S09]  /*0df0*/  FSETP.NAN.AND P4, PT, R13, R13, PT ;  /* 0x0000000d0d00720b */ /* 0x000fd20003f88000 */
[----:B------:R-:W-:Y:S02]  /*0e00*/  @!P3 SEL R13, R13, R21, P4 ;  /* 0x000000150d0db207 */ /* 0x000fe40002000000 */
[C---:B------:R-:W-:Y:S02]  /*0e10*/  FSETP.GT.AND P4, PT, R12.reuse, R20, PT ;  /* 0x000000140c00720b */ /* 0x040fe40003f84000 */
[----:B------:R-:W-:Y:S02]  /*0e20*/  SEL R28, RZ, 0x1, !P3 ;  /* 0x00000001ff1c7807 */ /* 0x000fe40005800000 */
[----:B------:R-:W-:-:S09]  /*0e30*/  FSETP.NAN.AND P3, PT, R12, R12, PT ;  /* 0x0000000c0c00720b */ /* 0x000fd20003f68000 */
[----:B------:R-:W-:Y:S02]  /*0e40*/  @!P4 SEL R12, R12, R20, P3 ;  /* 0x000000140c0cc207 */ /* 0x000fe40001800000 */
[----:B------:R-:W-:Y:S02]  /*0e50*/  SEL R26, RZ, 0x1, !P4 ;  /* 0x00000001ff1a7807 */ /* 0x000fe40006000000 */
[-C--:B--2---:R-:W-:Y:S02]  /*0e60*/  FSETP.GEU.AND P3, PT, R12, R8.reuse, PT ;  /* 0x000000080c00720b */ /* 0x084fe40003f6e000 */
[----:B------:R-:W-:Y:S02]  /*0e70*/  FSETP.NAN.AND P4, PT, R8, R8, PT ;  /* 0x000000080800720b */ /* 0x000fe40003f88000 */
[----:B------:R-:W-:-:S09]  /*0e80*/  SEL R26, R26, 0x2, P3 ;  /* 0x000000021a1a7807 */ /* 0x000fd20001800000 */
[----:B------:R-:W-:Y:S02]  /*0e90*/  @P3 SEL R8, R8, R12, P4 ;  /* 0x0000000c08083207 */ /* 0x000fe40002000000 */
[-C--:B------:R-:W-:Y:S02]  /*0ea0*/  FSETP.GEU.AND P4, PT, R13, R9.reuse, PT ;  /* 0x000000090d00720b */ /* 0x080fe40003f8e000 */
[----:B------:R-:W-:Y:S02]  /*0eb0*/  FSETP.NAN.AND P3, PT, R9, R9, PT ;  /* 0x000000090900720b */ /* 0x000fe40003f68000 */
[----:B------:R-:W-:Y:S02]  /*0ec0*/  CS2R R20, SRZ ;  /* 0x0000000000147805 */ /* 0x000fe4000001ff00 */
[----:B-1----:R-:W-:-:S07]  /*0ed0*/  CS2R R22, SRZ ;  /* 0x0000000000167805 */ /* 0x002fce000001ff00 */
[----:B------:R-:W-:Y:S01]  /*0ee0*/  @P4 SEL R9, R9, R13, P3 ;  /* 0x0000000d09094207 */ /* 0x000fe20001800000 */
[----:B------:R-:W-:Y:S01]  /*0ef0*/  VIADD R13, R2, 0x83c4 ;  /* 0x000083c4020d7836 */ /* 0x000fe20000000000 */
[----:B------:R-:W-:-:S03]  /*0f00*/  FSETP.GEU.AND P3, PT, R14, R10, PT ;  /* 0x0000000a0e00720b */ /* 0x000fc60003f6e000 */
[----:B------:R-:W-:Y:S01]  /*0f10*/  IMAD.WIDE R12, R13, 0x4, R34 ;  /* 0x000000040d0c7825 */ /* 0x000fe200078e0222 */
[----:B------:R-:W-:-:S04]  /*0f20*/  SEL R28, R28, 0x2, P4 ;  /* 0x000000021c1c7807 */ /* 0x000fc80002000000 */
[----:B------:R1:W2:Y:S01]  /*0f30*/  @P0 LDG.E.EL.128 R20, desc[UR6][R12.64] ;  /* 0x000000060c140981 */ /* 0x0002a2000c2e1d00 */
[----:B------:R-:W-:-:S04]  /*0f40*/  FSETP.NAN.AND P4, PT, R10, R10, PT ;  /* 0x0000000a0a00720b */ /* 0x000fc80003f88000 */
[----:B------:R-:W-:Y:S02]  /*0f50*/  @P3 SEL R10, R10, R14, P4 ;  /* 0x0000000e0a0a3207 */ /* 0x000fe40002000000 */
[-C--:B------:R-:W-:Y:S02]  /*0f60*/  FSETP.GEU.AND P4, PT, R15, R11.reuse, PT ;  /* 0x0000000b0f00720b */ /* 0x080fe40003f8e000 */
[----:B------:R-:W-:Y:S02]  /*0f70*/  SEL R27, R27, 0x2, P3 ;  /* 0x000000021b1b7807 */ /* 0x000fe40001800000 */
[----:B------:R-:W-:-:S09]  /*0f80*/  FSETP.NAN.AND P3, PT, R11, R11, PT ;  /* 0x0000000b0b00720b */ /* 0x000fd20003f68000 */
[----:B------:R-:W-:Y:S02]  /*0f90*/  @P4 SEL R11, R11, R15, P3 ;  /* 0x0000000f0b0b4207 */ /* 0x000fe40001800000 */
[----:B------:R-:W-:Y:S02]  /*0fa0*/  SEL R25, R25, 0x2, P4 ;  /* 0x0000000219197807 */ /* 0x000fe40002000000 */
[----:B-1----:R-:W-:Y:S02]  /*0fb0*/  CS2R R12, SRZ ;  /* 0x00000000000c7805 */ /* 0x002fe4000001ff00 */
[----:B------:R-:W-:Y:S02]  /*0fc0*/  CS2R R14, SRZ ;  /* 0x00000000000e7805 */ /* 0x000fe4000001ff00 */
[-C--:B---3--:R-:W-:Y:S02]  /*0fd0*/  FSETP.GEU.AND P3, PT, R11, R7.reuse, PT ;  /* 0x000000070b00720b */ /* 0x088fe40003f6e000 */
[----:B------:R-:W-:-:S02]  /*0fe0*/  FSETP.NAN.AND P4, PT, R7, R7, PT ;  /* 0x000000070700720b */ /* 0x000fc40003f88000 */
[----:B------:R-:W-:-:S09]  /*0ff0*/  SEL R25, R25, 0x3, P3 ;  /* 0x0000000319197807 */ /* 0x000fd20001800000 */
[----:B------:R-:W-:Y:S02]  /*1000*/  @P3 SEL R7, R7, R11, P4 ;  /* 0x0000000b07073207 */ /* 0x000fe40002000000 */
[-C--:B------:R-:W-:Y:S01]  /*1010*/  FSETP.GEU.AND P4, PT, R10, R6.reuse, PT ;  /* 0x000000060a00720b */ /* 0x080fe20003f8e000 */
[----:B------:R-:W-:Y:S01]  /*1020*/  VIADD R11, R2, 0x8804 ;  /* 0x00008804020b7836 */ /* 0x000fe20000000000 */
[----:B------:R-:W-:-:S11]  /*1030*/  FSETP.NAN.AND P3, PT, R6, R6, PT ;  /* 0x000000060600720b */ /* 0x000fd60003f68000 */
[----:B------:R-:W-:Y:S01]  /*1040*/  @P4 SEL R6, R6, R10, P3 ;  /* 0x0000000a06064207 */ /* 0x000fe20001800000 */
[----:B------:R-:W-:-:S05]  /*1050*/  IMAD.WIDE R10, R11, 0x4, R34 ;  /* 0x000000040b0a7825 */ /* 0x000fca00078e0222 */
[----:B------:R1:W3:Y:S01]  /*1060*/  @P0 LDG.E.EL.128 R12, desc[UR6][R10.64] ;  /* 0x000000060a0c0981 */ /* 0x0002e2000c2e1d00 */
[-C--:B------:R-:W-:Y:S02]  /*1070*/  FSETP.GEU.AND P3, PT, R9, R5.reuse, PT ;  /* 0x000000050900720b */ /* 0x080fe40003f6e000 */
[----:B------:R-:W-:Y:S02]  /*1080*/  SEL R27, R27, 0x3, P4 ;  /* 0x000000031b1b7807 */ /* 0x000fe40002000000 */
[----:B------:R-:W-:-:S09]  /*1090*/  FSETP.NAN.AND P4, PT, R5, R5, PT ;  /* 0x000000050500720b */ /* 0x000fd20003f88000 */
[----:B------:R-:W-:Y:S02]  /*10a0*/  @P3 SEL R5, R5, R9, P4 ;  /* 0x0000000905053207 */ /* 0x000fe40002000000 */
[-C--:B------:R-:W-:Y:S02]  /*10b0*/  FSETP.GEU.AND P4, PT, R8, R4.reuse, PT ;  /* 0x000000040800720b */ /* 0x080fe40003f8e000 */
[----:B------:R-:W-:Y:S02]  /*10c0*/  SEL R28, R28, 0x3, P3 ;  /* 0x000000031c1c7807 */ /* 0x000fe40001800000 */
[----:B------:R-:W-:-:S09]  /*10d0*/  FSETP.NAN.AND P3, PT, R4, R4, PT ;  /* 0x000000040400720b */ /* 0x000fd20003f68000 */
[----:B------:R-:W-:Y:S02]  /*10e0*/  @P4 SEL R4, R4, R8, P3 ;  /* 0x0000000804044207 */ /* 0x000fe40001800000 */
[----:B------:R-:W-:Y:S02]  /*10f0*/  SEL R26, R26, 0x3, P4 ;  /* 0x000000031a1a7807 */ /* 0x000fe40002000000 */
[-C--:B--2---:R-:W-:Y:S02]  /*1100*/  FSETP.GEU.AND P3, PT, R4, R20.reuse, PT ;  /* 0x000000140400720b */ /* 0x084fe40003f6e000 */
[----:B------:R-:W-:-:S11]  /*1110*/  FSETP.NAN.AND P4, PT, R20, R20, PT ;  /* 0x000000141400720b */ /* 0x000fd60003f88000 */
[----:B------:R-:W-:Y:S02]  /*1120*/  @P3 SEL R20, R20, R4, P4 ;  /* 0x0000000414143207 */ /* 0x000fe40002000000 */
        /* <DEDUP_REMOVED lines=8> */
[-C--:B------:R-:W-:Y:S02]  /*11b0*/  FSETP.GEU.AND P4, PT, R7, R23.reuse, PT ;  /* 0x000000170700720b */ /* 0x080fe40003f8e000 */
[----:B------:R-:W-:Y:S02]  /*11c0*/  SEL R27, R27, 0x4, P3 ;  /* 0x000000041b1b7807 */ /* 0x000fe40001800000 */
[----:B------:R-:W-:Y:S01]  /*11d0*/  FSETP.NAN.AND P3, PT, R23, R23, PT ;  /* 0x000000171700720b */ /* 0x000fe20003f68000 */
[----:B------:R-:W-:Y:S01]  /*11e0*/  VIADD R37, R2, 0xff04 ;  /* 0x0000ff0402257836 */ /* 0x000fe20000000000 */
[----:B------:R-:W-:Y:S02]  /*11f0*/  CS2R R8, SRZ ;  /* 0x0000000000087805 */ /* 0x000fe4000001ff00 */
[----:B-1----:R-:W-:Y:S01]  /*1200*/  CS2R R10, SRZ ;  /* 0x00000000000a7805 */ /* 0x002fe2000001ff00 */
[----:B------:R-:W-:-:S04]  /*1210*/  IMAD.WIDE R36, R37, 0x4, R34 ;  /* 0x0000000425247825 */ /* 0x000fc800078e0222 */
[----:B------:R-:W-:Y:S01]  /*1220*/  @P4 SEL R23, R23, R7, P3 ;  /* 0x0000000717174207 */ /* 0x000fe20001800000 */
[----:B------:R1:W2:Y:S01]  /*1230*/  @P0 LDG.E.EL.128 R8, desc[UR6][R36.64] ;  /* 0x0000000624080981 */ /* 0x0002a2000c2e1d00 */
[----:B------:R-:W-:Y:S02]  /*1240*/  SEL R25, R25, 0x4, P4 ;  /* 0x0000000419197807 */ /* 0x000fe40002000000 */
[----:B------:R-:W-:Y:S02]  /*1250*/  CS2R R6, SRZ ;  /* 0x0000000000067805 */ /* 0x000fe4000001ff00 */
[-C--:B---3--:R-:W-:Y:S02]  /*1260*/  FSETP.GEU.AND P3, PT, R23, R15.reuse, PT ;  /* 0x0000000f1700720b */ /* 0x088fe40003f6e000 */
[----:B------:R-:W-:Y:S02]  /*1270*/  FSETP.NAN.AND P4, PT, R15, R15, PT ;  /* 0x0000000f0f00720b */ /* 0x000fe40003f88000 */
[----:B-1----:R-:W-:-:S09]  /*1280*/  SEL R37, R25, 0x5, P3 ;  /* 0x0000000519257807 */ /* 0x002fd20001800000 */
[----:B------:R-:W-:Y:S02]  /*1290*/  @P3 SEL R15, R15, R23, P4 ;  /* 0x000000170f0f3207 */ /* 0x000fe40002000000 */
[-C--:B------:R-:W-:Y:S02]  /*12a0*/  FSETP.GEU.AND P4, PT, R22, R14.reuse, PT ;  /* 0x0000000e1600720b */ /* 0x080fe40003f8e000 */
[----:B------:R-:W-:Y:S02]  /*12b0*/  FSETP.NAN.AND P3, PT, R14, R14, PT ;  /* 0x0000000e0e00720b */ /* 0x000fe40003f68000 */
[----:B------:R-:W-:-:S09]  /*12c0*/  SEL R36, R27, 0x5, P4 ;  /* 0x000000051b247807 */ /* 0x000fd20002000000 */
[----:B------:R-:W-:Y:S02]  /*12d0*/  @P4 SEL R14, R14, R22, P3 ;  /* 0x000000160e0e4207 */ /* 0x000fe40001800000 */
[-C--:B------:R-:W-:Y:S02]  /*12e0*/  FSETP.GEU.AND P3, PT, R21, R13.reuse, PT ;  /* 0x0000000d1500720b */ /* 0x080fe40003f6e000 */
[----:B------:R-:W-:Y:S01]  /*12f0*/  FSETP.NAN.AND P4, PT, R13, R13, PT ;  /* 0x0000000d0d00720b */ /* 0x000fe20003f88000 */
[----:B------:R-:W-:Y:S01]  /*1300*/  VIADD R23, R2, 0x10344 ;  /* 0x0001034402177836 */ /* 0x000fe20000000000 */
[----:B------:R-:W-:-:S09]  /*1310*/  SEL R26, R5, 0x5, P3 ;  /* 0x00000005051a7807 */ /* 0x000fd20001800000 */
[----:B------:R-:W-:Y:S02]  /*1320*/  @P3 SEL R13, R13, R21, P4 ;  /* 0x000000150d0d3207 */ /* 0x000fe40002000000 */
[----:B------:R-:W-:Y:S01]  /*1330*/  FSETP.GEU.AND P4, PT, R20, R12, PT ;  /* 0x0000000c1400720b */ /* 0x000fe20003f8e000 */
[----:B------:R-:W-:-:S03]  /*1340*/  IMAD.WIDE R22, R23, 0x4, R34 ;  /* 0x0000000417167825 */ /* 0x000fc600078e0222 */
[----:B------:R-:W-:Y:S02]  /*1350*/  SEL R25, R4, 0x5, P4 ;  /* 0x0000000504197807 */ /* 0x000fe40002000000 */
[----:B------:R-:W-:-:S06]  /*1360*/  CS2R R4, SRZ ;  /* 0x0000000000047805 */ /* 0x000fcc000001ff00 */
[----:B------:R1:W3:Y:S01]  /*1370*/  @P0 LDG.E.EL.128 R4, desc[UR6][R22.64] ;  /* 0x0000000616040981 */ /* 0x0002e2000c2e1d00 */
[----:B------:R-:W-:-:S04]  /*1380*/  FSETP.NAN.AND P3, PT, R12, R12, PT ;  /* 0x0000000c0c00720b */ /* 0x000fc80003f68000 */
[----:B------:R-:W-:Y:S02]  /*1390*/  @P4 SEL R12, R12, R20, P3 ;  /* 0x000000140c0c4207 */ /* 0x000fe40001800000 */
[----:B------:R-:W-:Y:S02]  /*13a0*/  SEL R24, R24, 0x8, P2 ;  /* 0x0000000818187807 */ /* 0x000fe40001000000 */
[-C--:B--2---:R-:W-:Y:S02]  /*13b0*/  FSETP.GEU.AND P3, PT, R12, R8.reuse, PT ;  /* 0x000000080c00720b */ /* 0x084fe40003f6e000 */
[----:B------:R-:W-:Y:S02]  /*13c0*/  FSETP.NAN.AND P4, PT, R8, R8, PT ;  /* 0x000000080800720b */ /* 0x000fe40003f88000 */
[----:B------:R-:W-:-:S09]  /*13d0*/  SEL R25, R25, 0x6, P3 ;  /* 0x0000000619197807 */ /* 0x000fd20001800000 */
[----:B------:R-:W-:Y:S02]  /*13e0*/  @P3 SEL R8, R8, R12, P4 ;  /* 0x0000000c08083207 */ /* 0x000fe40002000000 */
[-C--:B------:R-:W-:Y:S02]  /*13f0*/  FSETP.GEU.AND P4, PT, R13, R9.reuse, PT ;  /* 0x000000090d00720b */ /* 0x080fe40003f8e000 */
[----:B------:R-:W-:Y:S02]  /*1400*/  FSETP.NAN.AND P3, PT, R9, R9, PT ;  /* 0x000000090900720b */ /* 0x000fe40003f68000 */
[----:B------:R-:W-:-:S09]  /*1410*/  FSETP.GEU.AND P2, PT, R15, R11, PT ;  /* 0x0000000b0f00720b */ /* 0x000fd20003f4e000 */
[----:B------:R-:W-:Y:S02]  /*1420*/  @P4 SEL R9, R9, R13, P3 ;  /* 0x0000000d09094207 */ /* 0x000fe40001800000 */
[-C--:B------:R-:W-:Y:S02]  /*1430*/  FSETP.GEU.AND P3, PT, R14, R10.reuse, PT ;  /* 0x0000000a0e00720b */ /* 0x080fe40003f6e000 */
[----:B------:R-:W-:Y:S02]  /*1440*/  SEL R26, R26, 0x6, P4 ;  /* 0x000000061a1a7807 */ /* 0x000fe40002000000 */
[----:B------:R-:W-:Y:S01]  /*1450*/  FSETP.NAN.AND P4, PT, R10, R10, PT ;  /* 0x0000000a0a00720b */ /* 0x000fe20003f88000 */
[----:B------:R-:W-:Y:S01]  /*1460*/  VIADD R13, R2, 0x10784 ;  /* 0x00010784020d7836 */ /* 0x000fe20000000000 */
[----:B------:R-:W2:Y:S07]  /*1470*/  S2R R28, SR_TID.X ;  /* 0x00000000001c7919 */ /* 0x000eae0000002100 */
[----:B------:R-:W-:-:S02]  /*1480*/  @P3 SEL R10, R10, R14, P4 ;  /* 0x0000000e0a0a3207 */ /* 0x000fc40002000000 */
[----:B------:R-:W-:-:S04]  /*1490*/  FSETP.NAN.AND P4, PT, R11, R11, PT ;  /* 0x0000000b0b00720b */ /* 0x000fc80003f88000 */
[----:B------:R-:W-:Y:S02]  /*14a0*/  @P2 SEL R11, R11, R15, P4 ;  /* 0x0000000f0b0b2207 */ /* 0x000fe40002000000 */
[----:B------:R-:W-:Y:S02]  /*14b0*/  SEL R29, R29, 0x8, P1 ;  /* 0x000000081d1d7807 */ /* 0x000fe40000800000 */
[----:B------:R-:W-:Y:S02]  /*14c0*/  CS2R R20, SRZ ;  /* 0x0000000000147805 */ /* 0x000fe4000001ff00 */
[----:B-1----:R-:W-:Y:S01]  /*14d0*/  CS2R R22, SRZ ;  /* 0x0000000000167805 */ /* 0x002fe2000001ff00 */
[----:B------:R-:W-:Y:S01]  /*14e0*/  IMAD.WIDE R12, R13, 0x4, R34 ;  /* 0x000000040d0c7825 */ /* 0x000fe200078e0222 */
[----:B------:R-:W1:Y:S04]  /*14f0*/  S2UR UR5, SR_CgaCtaId ;  /* 0x00000000000579c3 */ /* 0x000e680000008800 */
[----:B------:R4:W5:Y:S01]  /*1500*/  @P0 LDG.E.EL.128 R20, desc[UR6][R12.64] ;  /* 0x000000060c140981 */ /* 0x000962000c2e1d00 */
[----:B------:R-:W-:-:S02]  /*1510*/  SEL R36, R36, 0x6, P3 ;  /* 0x0000000624247807 */ /* 0x000fc40001800000 */
[----:B------:R-:W-:Y:S01]  /*1520*/  SEL R37, R37, 0x6, P2 ;  /* 0x0000000625257807 */ /* 0x000fe20001000000 */
[----:B------:R-:W-:Y:S01]  /*1530*/  UMOV UR4, 0x400 ;  /* 0x0000040000047882 */ /* 0x000fe20000000000 */
[----:B----4-:R-:W-:Y:S02]  /*1540*/  SEL R12, R31, 0x8, P6 ;  /* 0x000000081f0c7807 */ /* 0x010fe40003000000 */
[----:B------:R-:W-:Y:S01]  /*1550*/  CS2R R14, SRZ ;  /* 0x00000000000e7805 */ /* 0x000fe2000001ff00 */
[----:B------:R-:W-:Y:S01]  /*1560*/  VIADD R27, R2, 0x448 ;  /* 0x00000448021b7836 */ /* 0x000fe20000000000 */
[----:B-1----:R-:W-:Y:S01]  /*1570*/  UPRMT UR4, UR5, 0x654, UR4 ;  /* 0x0000065405047896 */ /* 0x002fe20008000004 */
[-C--:B---3--:R-:W-:Y:S02]  /*1580*/  FSETP.GEU.AND P1, PT, R11, R7.reuse, PT ;  /* 0x000000070b00720b */ /* 0x088fe40003f2e000 */
[----:B------:R-:W-:Y:S02]  /*1590*/  FSETP.NAN.AND P4, PT, R7, R7, PT ;  /* 0x000000070700720b */ /* 0x000fe40003f88000 */
[----:B------:R-:W-:-:S09]  /*15a0*/  FSETP.GEU.AND P3, PT, R10, R6, PT ;  /* 0x000000060a00720b */ /* 0x000fd20003f6e000 */
[----:B------:R-:W-:Y:S02]  /*15b0*/  @P1 SEL R7, R7, R11, P4 ;  /* 0x0000000b07071207 */ /* 0x000fe40002000000 */
[----:B------:R-:W-:Y:S02]  /*15c0*/  SEL R11, R30, 0x8, P5 ;  /* 0x000000081e0b7807 */ /* 0x000fe40002800000 */
[-C--:B------:R-:W-:Y:S02]  /*15d0*/  FSETP.GEU.AND P5, PT, R9, R5.reuse, PT ;  /* 0x000000050900720b */ /* 0x080fe40003fae000 */
[----:B------:R-:W-:Y:S02]  /*15e0*/  FSETP.GEU.AND P4, PT, R8, R4, PT ;  /* 0x000000040800720b */ /* 0x000fe40003f8e000 */
[----:B------:R-:W-:Y:S02]  /*15f0*/  FSETP.NAN.AND P6, PT, R6, R6, PT ;  /* 0x000000060600720b */ /* 0x000fe40003fc8000 */
[----:B------:R-:W-:-:S02]  /*1600*/  FSETP.NAN.AND P2, PT, R5, R5, PT ;  /* 0x000000050500720b */ /* 0x000fc40003f48000 */
[----:B------:R-:W-:Y:S02]  /*1610*/  @P3 SEL R6, R6, R10, P6 ;  /* 0x0000000a06063207 */ /* 0x000fe40003000000 */
[----:B------:R-:W-:-:S03]  /*1620*/  FSETP.NAN.AND P6, PT, R4, R4, PT ;  /* 0x000000040400720b */ /* 0x000fc60003fc8000 */
[----:B------:R-:W-:Y:S01]  /*1630*/  @P5 SEL R5, R5, R9, P2 ;  /* 0x0000000905055207 */ /* 0x000fe20001000000 */
[----:B------:R-:W-:Y:S01]  /*1640*/  VIADD R9, R2, 0x8 ;  /* 0x0000000802097836 */ /* 0x000fe20000000000 */
[----:B--2---:R-:W-:Y:S02]  /*1650*/  LOP3.LUT R10, R28, 0xff, RZ, 0xc0, !PT ;  /* 0x000000ff1c0a7812 */ /* 0x004fe400078ec0ff */
[----:B------:R-:W-:Y:S02]  /*1660*/  PRMT R31, R12, 0x3340, R11 ;  /* 0x000033400c1f7816 */ /* 0x000fe4000000000b */
[----:B------:R-:W-:Y:S02]  /*1670*/  CS2R R12, SRZ ;  /* 0x00000000000c7805 */ /* 0x000fe4000001ff00 */
[----:B------:R-:W-:Y:S01]  /*1680*/  @P4 SEL R4, R4, R8, P6 ;  /* 0x0000000804044207 */ /* 0x000fe20003000000 */
[----:B------:R-:W-:Y:S01]  /*1690*/  IMAD.WIDE R8, R9, 0x4, R34 ;  /* 0x0000000409087825 */ /* 0x000fe200078e0222 */
[----:B------:R-:W-:-:S02]  /*16a0*/  PRMT R30, R29, 0x3340, R24 ;  /* 0x000033401d1e7816 */ /* 0x000fc40000000018 */
[----:B------:R-:W-:Y:S02]  /*16b0*/  LEA R29, R10, UR4, 0x2 ;  /* 0x000000040a1d7c11 */ /* 0x000fe4000f8e10ff */
[----:B------:R-:W-:Y:S01]  /*16c0*/  CS2R R10, SRZ ;  /* 0x00000000000a7805 */ /* 0x000fe2000001ff00 */
[----:B------:R1:W2:Y:S04]  /*16d0*/  @P0 LDG.E.EL.128 R12, desc[UR6][R8.64] ;  /* 0x00000006080c0981 */ /* 0x0002a8000c2e1d00 */
[----:B------:R-:W-:Y:S04]  /*16e0*/  STS [R29], R16 ;  /* 0x000000101d007388 */ /* 0x000fe80000000800 */
[----:B------:R3:W-:Y:S01]  /*16f0*/  STS [R29+0x410], R17 ;  /* 0x000410111d007388 */ /* 0x0007e20000000800 */
[----:B-1----:R-:W-:Y:S01]  /*1700*/  CS2R R8, SRZ ;  /* 0x0000000000087805 */ /* 0x002fe2000001ff00 */
[----:B---3--:R-:W-:-:S05]  /*1710*/  IMAD.WIDE R16, R27, 0x4, R34 ;  /* 0x000000041b107825 */ /* 0x008fca00078e0222 */
[----:B------:R1:W2:Y:S02]  /*1720*/  @P0 LDG.E.EL.128 R8, desc[UR6][R16.64] ;  /* 0x0000000610080981 */ /* 0x0002a4000c2e1d00 */
[----:B-1----:R-:W-:Y:S02]  /*1730*/  SEL R16, R25, 0x7, P4 ;  /* 0x0000000719107807 */ /* 0x002fe40002000000 */
[----:B------:R-:W-:Y:S01]  /*1740*/  STS [R29+0x820], R18 ;  /* 0x000820121d007388 */ /* 0x000fe20000000800 */
[----:B------:R-:W-:-:S03]  /*1750*/  CS2R R24, SRZ ;  /* 0x0000000000187805 */ /* 0x000fc6000001ff00 */
[----:B------:R1:W-:Y:S01]  /*1760*/  STS [R29+0xc30], R19 ;  /* 0x000c30131d007388 */ /* 0x0003e20000000800 */
[-C--:B-----5:R-:W-:Y:S02]  /*1770*/  FSETP.GEU.AND P6, PT, R4, R20.reuse, PT ;  /* 0x000000140400720b */ /* 0x0a0fe40003fce000 */
[----:B------:R-:W-:-:S11]  /*1780*/  FSETP.NAN.AND P2, PT, R20, R20, PT ;  /* 0x000000141400720b */ /* 0x000fd60003f48000 */
[----:B------:R-:W-:Y:S02]  /*1790*/  @P6 SEL R20, R20, R4, P2 ;  /* 0x0000000414146207 */ /* 0x000fe40001000000 */
[-C--:B------:R-:W-:Y:S02]  /*17a0*/  FSETP.GEU.AND P2, PT, R5, R21.reuse, PT ;  /* 0x000000150500720b */ /* 0x080fe40003f4e000 */
[----:B------:R-:W-:Y:S02]  /*17b0*/  SEL R4, R26, 0x7, P5 ;  /* 0x000000071a047807 */ /* 0x000fe40002800000 */
[----:B------:R-:W-:Y:S02]  /*17c0*/  FSETP.GEU.AND P5, PT, R6, R22, PT ;  /* 0x000000160600720b */ /* 0x000fe40003fae000 */
[----:B------:R-:W-:-:S07]  /*17d0*/  FSETP.NAN.AND P4, PT, R21, R21, PT ;  /* 0x000000151500720b */ /* 0x000fce0003f88000 */
[----:B------:R-:W-:Y:S02]  /*17e0*/  @P2 SEL R21, R21, R5, P4 ;  /* 0x0000000515152207 */ /* 0x000fe40002000000 */
[----:B------:R-:W-:Y:S01]  /*17f0*/  FSETP.NAN.AND P4, PT, R22, R22, PT ;  /* 0x000000161600720b */ /* 0x000fe20003f88000 */
[----:B------:R-:W-:Y:S01]  /*1800*/  VIADD R5, R2, 0x888 ;  /* 0x0000088802057836 */ /* 0x000fe20000000000 */
[----:B------:R-:W-:Y:S02]  /*1810*/  CS2R R26, SRZ ;  /* 0x00000000001a7805 */ /* 0x000fe4000001ff00 */
[----:B------:R-:W-:Y:S02]  /*1820*/  @P5 SEL R22, R22, R6, P4 ;  /* 0x0000000616165207 */ /* 0x000fe40002000000 */
[----:B------:R-:W-:Y:S01]  /*1830*/  FSETP.GEU.AND P4, PT, R7, R23, PT ;  /* 0x000000170700720b */ /* 0x000fe20003f8e000 */
[----:B-1----:R-:W-:Y:S01]  /*1840*/  IMAD.WIDE R18, R5, 0x4, R34 ;  /* 0x0000000405127825 */ /* 0x002fe200078e0222 */
[----:B------:R-:W-:-:S02]  /*1850*/  SEL R4, R4, 0x8, P2 ;  /* 0x0000000804047807 */ /* 0x000fc40001000000 */
[----:B------:R-:W-:Y:S02]  /*1860*/  SEL R17, R16, 0x8, P6 ;  /* 0x0000000810117807 */ /* 0x000fe40003000000 */
[----:B------:R1:W3:Y:S01]  /*1870*/  @P0 LDG.E.EL.128 R24, desc[UR6][R18.64] ;  /* 0x0000000612180981 */ /* 0x0002e2000c2e1d00 */
[----:B------:R-:W-:Y:S02]  /*1880*/  FSETP.NAN.AND P6, PT, R23, R23, PT ;  /* 0x000000171700720b */ /* 0x000fe40003fc8000 */
[----:B------:R-:W-:Y:S02]  /*1890*/  SEL R36, R36, 0x7, P3 ;  /* 0x0000000724247807 */ /* 0x000fe40001800000 */
[----:B------:R-:W-:Y:S02]  /*18a0*/  SEL R37, R37, 0x7, P1 ;  /* 0x0000000725257807 */ /* 0x000fe40000800000 */
[----:B------:R-:W-:Y:S02]  /*18b0*/  @P4 SEL R23, R23, R7, P6 ;  /* 0x0000000717174207 */ /* 0x000fe40003000000 */
[----:B------:R-:W-:Y:S01]  /*18c0*/  SEL R36, R36, 0x8, P5 ;  /* 0x0000000824247807 */ /* 0x000fe20002800000 */
[----:B-1----:R-:W-:Y:S01]  /*18d0*/  VIADD R19, R2, 0xc ;  /* 0x0000000c02137836 */ /* 0x002fe20000000000 */
[----:B------:R-:W-:-:S02]  /*18e0*/  PRMT R17, R17, 0x3340, R4 ;  /* 0x0000334011117816 */ /* 0x000fc40000000004 */
[----:B------:R-:W-:Y:S02]  /*18f0*/  CS2R R4, SRZ ;  /* 0x0000000000047805 */ /* 0x000fe4000001ff00 */
[----:B------:R-:W-:Y:S01]  /*1900*/  CS2R R6, SRZ ;  /* 0x0000000000067805 */ /* 0x000fe2000001ff00 */
[----:B------:R-:W-:Y:S01]  /*1910*/  IMAD.WIDE R18, R19, 0x4, R34 ;  /* 0x0000000413127825 */ /* 0x000fe200078e0222 */
[----:B------:R-:W-:-:S04]  /*1920*/  SEL R37, R37, 0x8, P4 ;  /* 0x0000000825257807 */ /* 0x000fc80002000000 */
[----:B------:R1:W4:Y:S02]  /*1930*/  @P0 LDG.E.EL.128 R4, desc[UR6][R18.64] ;  /* 0x0000000612040981 */ /* 0x000324000c2e1d00 */
[----:B-1----:R-:W-:Y:S01]  /*1940*/  PRMT R18, R36, 0x3340, R37 ;  /* 0x0000334024127816 */ /* 0x002fe20000000025 */
[----:B------:R-:W-:-:S04]  /*1950*/  VIADD R37, R2, 0x44c ;  /* 0x0000044c02257836 */ /* 0x000fc80000000000 */
[----:B------:R-:W-:Y:S01]  /*1960*/  IMAD.WIDE R36, R37, 0x4, R34 ;  /* 0x0000000425247825 */ /* 0x000fe200078e0222 */
[C---:B--2---:R-:W-:Y:S02]  /*1970*/  FSETP.GT.AND P2, PT, R11.reuse, R15, PT ;  /* 0x0000000f0b00720b */ /* 0x044fe40003f44000 */
[----:B------:R-:W-:Y:S02]  /*1980*/  FSETP.GT.AND P3, PT, R10, R14, PT ;  /* 0x0000000e0a00720b */ /* 0x000fe40003f64000 */
[----:B------:R-:W-:Y:S02]  /*1990*/  FSETP.NAN.AND P6, PT, R11, R11, PT ;  /* 0x0000000b0b00720b */ /* 0x000fe40003fc8000 */
[----:B------:R-:W-:Y:S02]  /*19a0*/  FSETP.GT.AND P1, PT, R9, R13, PT ;  /* 0x0000000d0900720b */ /* 0x000fe40003f24000 */
[----:B------:R-:W-:-:S05]  /*19b0*/  FSETP.GT.AND P5, PT, R8, R12, PT ;  /* 0x0000000c0800720b */ /* 0x000fca0003fa4000 */
[----:B------:R-:W-:Y:S02]  /*19c0*/  @!P2 SEL R11, R11, R15, P6 ;  /* 0x0000000f0b0ba207 */ /* 0x000fe40003000000 */
[C---:B------:R-:W-:Y:S02]  /*19d0*/  FSETP.NAN.AND P6, PT, R10.reuse, R10, PT ;  /* 0x0000000a0a00720b */ /* 0x040fe40003fc8000 */
[----:B------:R-:W-:Y:S02]  /*19e0*/  FSETP.NAN.AND P4, PT, R9, R9, PT ;  /* 0x000000090900720b */ /* 0x000fe40003f88000 */
[----:B------:R-:W-:Y:S02]  /*19f0*/  @!P3 SEL R10, R10, R14, P6 ;  /* 0x0000000e0a0ab207 */ /* 0x000fe40003000000 */
[----:B------:R-:W-:Y:S02]  /*1a00*/  FSETP.NAN.AND P6, PT, R8, R8, PT ;  /* 0x000000080800720b */ /* 0x000fe40003fc8000 */
[----:B------:R-:W-:-:S02]  /*1a10*/  CS2R R14, SRZ ;  /* 0x00000000000e7805 */ /* 0x000fc4000001ff00 */
[----:B------:R-:W-:Y:S02]  /*1a20*/  @!P1 SEL R9, R9, R13, P4 ;  /* 0x0000000d09099207 */ /* 0x000fe40002000000 */
[----:B------:R-:W-:Y:S02]  /*1a30*/  @!P5 SEL R8, R8, R12, P6 ;  /* 0x0000000c0808d207 */ /* 0x000fe40003000000 */
[----:B------:R-:W-:-:S06]  /*1a40*/  CS2R R12, SRZ ;  /* 0x00000000000c7805 */ /* 0x000fcc000001ff00 */
[----:B------:R1:W4:Y:S01]  /*1a50*/  @P0 LDG.E.EL.128 R12, desc[UR6][R36.64] ;  /* 0x00000006240c0981 */ /* 0x000322000c2e1d00 */
[----:B------:R-:W-:Y:S02]  /*1a60*/  SEL R19, RZ, 0x1, !P5 ;  /* 0x00000001ff137807 */ /* 0x000fe40006800000 */
[----:B------:R-:W-:Y:S01]  /*1a70*/  SEL R16, RZ, 0x1, !P1 ;  /* 0x00000001ff107807 */ /* 0x000fe20004800000 */
[----:B------:R-:W-:Y:S01]  /*1a80*/  STS [R29+0x1040], R20 ;  /* 0x001040141d007388 */ /* 0x000fe20000000800 */
[----:B-1----:R-:W-:-:S03]  /*1a90*/  VIADD R37, R2, 0x88c ;  /* 0x0000088c02257836 */ /* 0x002fc60000000000 */
[----:B------:R1:W-:Y:S02]  /*1aa0*/  STS [R29+0x1450], R21 ;  /* 0x001450151d007388 */ /* 0x0003e40000000800 */
[----:B-1----:R-:W-:Y:S01]  /*1ab0*/  IMAD.WIDE R20, R37, 0x4, R34 ;  /* 0x0000000425147825 */ /* 0x002fe200078e0222 */
[-C--:B---3--:R-:W-:Y:S02]  /*1ac0*/  FSETP.GEU.AND P4, PT, R8, R24.reuse, PT ;  /* 0x000000180800720b */ /* 0x088fe40003f8e000 */
[----:B------:R-:W-:Y:S02]  /*1ad0*/  FSETP.GEU.AND P5, PT, R9, R25, PT ;  /* 0x000000190900720b */ /* 0x000fe40003fae000 */
[----:B------:R-:W-:Y:S02]  /*1ae0*/  FSETP.NAN.AND P6, PT, R24, R24, PT ;  /* 0x000000181800720b */ /* 0x000fe40003fc8000 */
[----:B------:R-:W-:-:S07]  /*1af0*/  SEL R19, R19, 0x2, P4 ;  /* 0x0000000213137807 */ /* 0x000fce0002000000 */
[----:B------:R-:W-:Y:S02]  /*1b00*/  @P4 SEL R24, R24, R8, P6 ;  /* 0x0000000818184207 */ /* 0x000fe40003000000 */
[C---:B------:R-:W-:Y:S02]  /*1b10*/  FSETP.NAN.AND P6, PT, R25.reuse, R25, PT ;  /* 0x000000191900720b */ /* 0x040fe40003fc8000 */
[-C--:B------:R-:W-:Y:S02]  /*1b20*/  FSETP.GEU.AND P4, PT, R10, R26.reuse, PT ;  /* 0x0000001a0a00720b */ /* 0x080fe40003f8e000 */
[----:B------:R-:W-:Y:S02]  /*1b30*/  @P5 SEL R25, R25, R9, P6 ;  /* 0x0000000919195207 */ /* 0x000fe40003000000 */
[----:B------:R-:W-:Y:S02]  /*1b40*/  FSETP.GEU.AND P6, PT, R11, R27, PT ;  /* 0x0000001b0b00720b */ /* 0x000fe40003fce000 */
[----:B------:R-:W-:-:S02]  /*1b50*/  FSETP.NAN.AND P1, PT, R26, R26, PT ;  /* 0x0000001a1a00720b */ /* 0x000fc40003f28000 */
[----:B------:R-:W-:-:S05]  /*1b60*/  SEL R36, R16, 0x2, P5 ;  /* 0x0000000210247807 */ /* 0x000fca0002800000 */
[----:B------:R-:W-:Y:S02]  /*1b70*/  @P4 SEL R26, R26, R10, P1 ;  /* 0x0000000a1a1a4207 */ /* 0x000fe40000800000 */
[C---:B------:R-:W-:Y:S02]  /*1b80*/  FSETP.NAN.AND P1, PT, R27.reuse, R27, PT ;  /* 0x0000001b1b00720b */ /* 0x040fe40003f28000 */
[----:B------:R-:W-:Y:S02]  /*1b90*/  CS2R R8, SRZ ;  /* 0x0000000000087805 */ /* 0x000fe4000001ff00 */
[----:B------:R-:W-:Y:S02]  /*1ba0*/  @P6 SEL R27, R27, R11, P1 ;  /* 0x0000000b1b1b6207 */ /* 0x000fe40000800000 */
[----:B------:R-:W-:-:S06]  /*1bb0*/  CS2R R10, SRZ ;  /* 0x00000000000a7805 */ /* 0x000fcc000001ff00 */
[----:B------:R1:W2:Y:S04]  /*1bc0*/  @P0 LDG.E.EL.128 R8, desc[UR6][R20.64] ;  /* 0x0000000614080981 */ /* 0x0002a8000c2e1d00 */
[----:B------:R3:W-:Y:S01]  /*1bd0*/  STS [R29+0x1860], R22 ;  /* 0x001860161d007388 */ /* 0x0007e20000000800 */
[----:B------:R-:W-:Y:S01]  /*1be0*/  PRMT R16, R31, 0x5410, R30 ;  /* 0x000054101f107816 */ /* 0x000fe2000000001e */
[----:B------:R-:W-:Y:S01]  /*1bf0*/  VIADD R31, R2, 0x7f88 ;  /* 0x00007f88021f7836 */ /* 0x000fe20000000000 */
[----:B---3--:R-:W-:-:S03]  /*1c00*/  SEL R22, RZ, 0x1, !P2 ;  /* 0x00000001ff167807 */ /* 0x008fc60005000000 */
[----:B------:R-:W-:Y:S01]  /*1c10*/  IMAD.WIDE R30, R31, 0x4, R34 ;  /* 0x000000041f1e7825 */ /* 0x000fe200078e0222 */
[C---:B----4-:R-:W-:Y:S02]  /*1c20*/  FSETP.GT.AND P5, PT, R15.reuse, R7, PT ;  /* 0x000000070f00720b */ /* 0x050fe40003fa4000 */
[----:B------:R-:W-:-:S11]  /*1c30*/  FSETP.NAN.AND P1, PT, R15, R15, PT ;  /* 0x0000000f0f00720b */ /* 0x000fd60003f28000 */
[----:B------:R-:W-:Y:S02]  /*1c40*/  @!P5 SEL R15, R15, R7, P1 ;  /* 0x000000070f0fd207 */ /* 0x000fe40000800000 */
[C---:B------:R-:W-:Y:S02]  /*1c50*/  FSETP.GT.AND P1, PT, R14.reuse, R6, PT ;  /* 0x000000060e00720b */ /* 0x040fe40003f24000 */
[----:B------:R-:W-:Y:S02]  /*1c60*/  SEL R7, RZ, 0x1, !P3 ;  /* 0x00000001ff077807 */ /* 0x000fe40005800000 */
[----:B------:R-:W-:Y:S02]  /*1c70*/  FSETP.NAN.AND P3, PT, R14, R14, PT ;  /* 0x0000000e0e00720b */ /* 0x000fe40003f68000 */
[----:B-1----:R-:W-:Y:S02]  /*1c80*/  SEL R21, R7, 0x2, P4 ;  /* 0x0000000207157807 */ /* 0x002fe40002000000 */
[----:B------:R-:W-:-:S05]  /*1c90*/  FSETP.GT.AND P4, PT, R13, R5, PT ;  /* 0x000000050d00720b */ /* 0x000fca0003f84000 */
[----:B------:R-:W-:Y:S02]  /*1ca0*/  @!P1 SEL R14, R14, R6, P3 ;  /* 0x000000060e0e9207 */ /* 0x000fe40001800000 */
[----:B------:R-:W-:Y:S02]  /*1cb0*/  FSETP.GT.AND P3, PT, R12, R4, PT ;  /* 0x000000040c00720b */ /* 0x000fe40003f64000 */
[----:B------:R-:W-:-:S04]  /*1cc0*/  FSETP.NAN.AND P2, PT, R13, R13, PT ;  /* 0x0000000d0d00720b */ /* 0x000fc80003f48000 */
[----:B------:R-:W-:Y:S02]  /*1cd0*/  @!P4 SEL R13, R13, R5, P2 ;  /* 0x000000050d0dc207 */ /* 0x000fe40001000000 */
[----:B------:R-:W-:Y:S02]  /*1ce0*/  FSETP.NAN.AND P2, PT, R12, R12, PT ;  /* 0x0000000c0c00720b */ /* 0x000fe40003f48000 */
[----:B------:R-:W-:-:S03]  /*1cf0*/  CS2R R6, SRZ ;  /* 0x0000000000067805 */ /* 0x000fc6000001ff00 */
[----:B------:R-:W-:Y:S02]  /*1d00*/  @!P3 SEL R12, R12, R4, P2 ;  /* 0x000000040c0cb207 */ /* 0x000fe40001000000 */
[----:B------:R-:W-:-:S06]  /*1d10*/  CS2R R4, SRZ ;  /* 0x0000000000047805 */ /* 0x000fcc000001ff00 */
[----:B------:R1:W3:Y:S01]  /*1d20*/  @P0 LDG.E.EL.128 R4, desc[UR6][R30.64] ;  /* 0x000000061e040981 */ /* 0x0002e2000c2e1d00 */
[----:B------:R-:W-:Y:S02]  /*1d30*/  SEL R22, R22, 0x2, P6 ;  /* 0x0000000216167807 */ /* 0x000fe40003000000 */
[----:B------:R-:W-:Y:S02]  /*1d40*/  SEL R20, RZ, 0x1, !P3 ;  /* 0x00000001ff147807 */ /* 0x000fe40005800000 */
[----:B-1----:R-:W-:Y:S02]  /*1d50*/  SEL R30, RZ, 0x1, !P5 ;  /* 0x00000001ff1e7807 */ /* 0x002fe40006800000 */
[----:B------:R-:W-:Y:S02]  /*1d60*/  SEL R31, RZ, 0x1, !P4 ;  /* 0x00000001ff1f7807 */ /* 0x000fe40006000000 */
[-C--:B--2---:R-:W-:Y:S02]  /*1d70*/  FSETP.GEU.AND P2, PT, R12, R8.reuse, PT ;  /* 0x000000080c00720b */ /* 0x084fe40003f4e000 */
[----:B------:R-:W-:-:S02]  /*1d80*/  FSETP.NAN.AND P6, PT, R8, R8, PT ;  /* 0x000000080800720b */ /* 0x000fc40003fc8000 */
[----:B------:R-:W-:-:S09]  /*1d90*/  SEL R20, R20, 0x2, P2 ;  /* 0x0000000214147807 */ /* 0x000fd20001000000 */
[----:B------:R-:W-:Y:S02]  /*1da0*/  @P2 SEL R8, R8, R12, P6 ;  /* 0x0000000c08082207 */ /* 0x000fe40003000000 */
[-C--:B------:R-:W-:Y:S02]  /*1db0*/  FSETP.GEU.AND P6, PT, R13, R9.reuse, PT ;  /* 0x000000090d00720b */ /* 0x080fe40003fce000 */
[-C--:B------:R-:W-:Y:S02]  /*1dc0*/  FSETP.GEU.AND P3, PT, R14, R10.reuse, PT ;  /* 0x0000000a0e00720b */ /* 0x080fe40003f6e000 */
[----:B------:R-:W-:Y:S02]  /*1dd0*/  FSETP.NAN.AND P2, PT, R9, R9, PT ;  /* 0x000000090900720b */ /* 0x000fe40003f48000 */
[----:B------:R-:W-:-:S07]  /*1de0*/  FSETP.NAN.AND P5, PT, R10, R10, PT ;  /* 0x0000000a0a00720b */ /* 0x000fce0003fa8000 */
[----:B------:R-:W-:Y:S02]  /*1df0*/  @P6 SEL R9, R9, R13, P2 ;  /* 0x0000000d09096207 */ /* 0x000fe40001000000 */
[-C--:B------:R-:W-:Y:S02]  /*1e00*/  FSETP.GEU.AND P2, PT, R15, R11.reuse, PT ;  /* 0x0000000b0f00720b */ /* 0x080fe40003f4e000 */
[----:B------:R-:W-:Y:S02]  /*1e10*/  @P3 SEL R10, R10, R14, P5 ;  /* 0x0000000e0a0a3207 */ /* 0x000fe40002800000 */
[----:B------:R-:W-:Y:S01]  /*1e20*/  FSETP.NAN.AND P4, PT, R11, R11, PT ;  /* 0x0000000b0b00720b */ /* 0x000fe20003f88000 */
[----:B------:R1:W-:Y:S01]  /*1e30*/  STS [R29+0x1c70], R23 ;  /* 0x001c70171d007388 */ /* 0x0003e20000000800 */
[----:B------:R-:W-:-:S07]  /*1e40*/  SEL R31, R31, 0x2, P6 ;  /* 0x000000021f1f7807 */ /* 0x000fce0003000000 */
[----:B------:R-:W-:Y:S02]  /*1e50*/  @P2 SEL R11, R11, R15, P4 ;  /* 0x0000000f0b0b2207 */ /* 0x000fe40002000000 */
[----:B-1----:R-:W-:-:S04]  /*1e60*/  SEL R23, RZ, 0x1, !P1 ;  /* 0x00000001ff177807 */ /* 0x002fc80004800000 */
[----:B------:R-:W-:Y:S02]  /*1e70*/  SEL R23, R23, 0x2, P3 ;  /* 0x0000000217177807 */ /* 0x000fe40001800000 */
[----:B------:R-:W-:Y:S02]  /*1e80*/  CS2R R12, SRZ ;  /* 0x00000000000c7805 */ /* 0x000fe4000001ff00 */
[----:B------:R-:W-:Y:S02]  /*1e90*/  CS2R R14, SRZ ;  /* 0x00000000000e7805 */ /* 0x000fe4000001ff00 */
[-C--:B---3--:R-:W-:Y:S02]  /*1ea0*/  FSETP.GEU.AND P5, PT, R27, R7.reuse, PT ;  /* 0x000000071b00720b */ /* 0x088fe40003fae000 */
[----:B------:R-:W-:Y:S02]  /*1eb0*/  FSETP.GEU.AND P4, PT, R26, R6, PT ;  /* 0x000000061a00720b */ /* 0x000fe40003f8e000 */
[----:B------:R-:W-:-:S02]  /*1ec0*/  FSETP.NAN.AND P6, PT, R7, R7, PT ;  /* 0x000000070700720b */ /* 0x000fc40003fc8000 */
[----:B------:R-:W-:Y:S02]  /*1ed0*/  FSETP.GEU.AND P1, PT, R25, R5, PT ;  /* 0x000000051900720b */ /* 0x000fe40003f2e000 */
[----:B------:R-:W-:-:S05]  /*1ee0*/  FSETP.GEU.AND P3, PT, R24, R4, PT ;  /* 0x000000041800720b */ /* 0x000fca0003f6e000 */
[----:B------:R-:W-:Y:S02]  /*1ef0*/  @P5 SEL R7, R7, R27, P6 ;  /* 0x0000001b07075207 */ /* 0x000fe40003000000 */
[----:B------:R-:W-:-:S04]  /*1f00*/  FSETP.NAN.AND P6, PT, R6, R6, PT ;  /* 0x000000060600720b */ /* 0x000fc80003fc8000 */
[----:B------:R-:W-:Y:S02]  /*1f10*/  @P4 SEL R6, R6, R26, P6 ;  /* 0x0000001a06064207 */ /* 0x000fe40003000000 */
[----:B------:R-:W-:-:S04]  /*1f20*/  FSETP.NAN.AND P6, PT, R5, R5, PT ;  /* 0x000000050500720b */ /* 0x000fc80003fc8000 */
[----:B------:R-:W-:Y:S01]  /*1f30*/  @P1 SEL R5, R5, R25, P6 ;  /* 0x0000001905051207 */ /* 0x000fe20003000000 */
[----:B------:R-:W-:Y:S01]  /*1f40*/  VIADD R25, R2, 0x7f8c ;  /* 0x00007f8c02197836 */ /* 0x000fe20000000000 */
[----:B------:R-:W-:-:S04]  /*1f50*/  FSETP.NAN.AND P6, PT, R4, R4, PT ;  /* 0x000000040400720b */ /* 0x000fc80003fc8000 */
[----:B------:R-:W-:Y:S01]  /*1f60*/  @P3 SEL R4, R4, R24, P6 ;  /* 0x0000001804043207 */ /* 0x000fe20003000000 */
[----:B------:R-:W-:-:S05]  /*1f70*/  IMAD.WIDE R24, R25, 0x4, R34 ;  /* 0x0000000419187825 */ /* 0x000fca00078e0222 */
[----:B------:R1:W2:Y:S01]  /*1f80*/  @P0 LDG.E.EL.128 R12, desc[UR6][R24.64] ;  /* 0x00000006180c0981 */ /* 0x0002a2000c2e1d00 */
[----:B------:R-:W-:Y:S02]  /*1f90*/  SEL R22, R22, 0x3, P5 ;  /* 0x0000000316167807 */ /* 0x000fe40002800000 */
[----:B-1----:R-:W-:Y:S02]  /*1fa0*/  SEL R24, R30, 0x2, P2 ;  /* 0x000000021e187807 */ /* 0x002fe40001000000 */
[----:B------:R-:W-:Y:S02]  /*1fb0*/  SEL R30, R21, 0x3, P4 ;  /* 0x00000003151e7807 */ /* 0x000fe40002000000 */
[----:B------:R-:W-:Y:S01]  /*1fc0*/  SEL R26, R36, 0x3, P1 ;  /* 0x00000003241a7807 */ /* 0x000fe20000800000 */
[----:B------:R-:W-:-:S04]  /*1fd0*/  VIADD R37, R2, 0x83c8 ;  /* 0x000083c802257836 */ /* 0x000fc80000000000 */
[----:B------:R-:W-:Y:S01]  /*1fe0*/  IMAD.WIDE R36, R37, 0x4, R34 ;  /* 0x0000000425247825 */ /* 0x000fe200078e0222 */
[-C--:B--2---:R-:W-:Y:S02]  /*1ff0*/  FSETP.GEU.AND P2, PT, R11, R15.reuse, PT ;  /* 0x0000000f0b00720b */ /* 0x084fe40003f4e000 */
[----:B------:R-:W-:Y:S02]  /*2000*/  FSETP.GEU.AND P5, PT, R10, R14, PT ;  /* 0x0000000e0a00720b */ /* 0x000fe40003fae000 */
[----:B------:R-:W-:Y:S02]  /*2010*/  FSETP.NAN.AND P6, PT, R15, R15, PT ;  /* 0x0000000f0f00720b */ /* 0x000fe40003fc8000 */
[----:B------:R-:W-:Y:S02]  /*2020*/  FSETP.GEU.AND P4, PT, R9, R13, PT ;  /* 0x0000000d0900720b */ /* 0x000fe40003f8e000 */
[----:B------:R-:W-:-:S05]  /*2030*/  FSETP.GEU.AND P1, PT, R8, R12, PT ;  /* 0x0000000c0800720b */ /* 0x000fca0003f2e000 */
[----:B------:R-:W-:Y:S02]  /*2040*/  @P2 SEL R15, R15, R11, P6 ;  /* 0x0000000b0f0f2207 */ /* 0x000fe40003000000 */
[----:B------:R-:W-:-:S04]  /*2050*/  FSETP.NAN.AND P6, PT, R14, R14, PT ;  /* 0x0000000e0e00720b */ /* 0x000fc80003fc8000 */
[----:B------:R-:W-:Y:S02]  /*2060*/  @P5 SEL R14, R14, R10, P6 ;  /* 0x0000000a0e0e5207 */ /* 0x000fe40003000000 */
[----:B------:R-:W-:-:S04]  /*2070*/  FSETP.NAN.AND P6, PT, R13, R13, PT ;  /* 0x0000000d0d00720b */ /* 0x000fc80003fc8000 */
[----:B------:R-:W-:Y:S02]  /*2080*/  @P4 SEL R13, R13, R9, P6 ;  /* 0x000000090d0d4207 */ /* 0x000fe40003000000 */
[C---:B------:R-:W-:Y:S02]  /*2090*/  FSETP.NAN.AND P6, PT, R12.reuse, R12, PT ;  /* 0x0000000c0c00720b */ /* 0x040fe40003fc8000 */
[----:B------:R-:W-:Y:S02]  /*20a0*/  CS2R R10, SRZ ;  /* 0x00000000000a7805 */ /* 0x000fe4000001ff00 */
[----:B------:R-:W-:Y:S02]  /*20b0*/  @P1 SEL R12, R12, R8, P6 ;  /* 0x000000080c0c1207 */ /* 0x000fe40003000000 */
[----:B------:R-:W-:-:S06]  /*20c0*/  CS2R R8, SRZ ;  /* 0x0000000000087805 */ /* 0x000fcc000001ff00 */
[----:B------:R1:W2:Y:S01]  /*20d0*/  @P0 LDG.E.EL.128 R8, desc[UR6][R36.64] ;  /* 0x0000000624080981 */ /* 0x0002a2000c2e1d00 */
[----:B------:R-:W-:Y:S02]  /*20e0*/  SEL R21, R19, 0x3, P3 ;  /* 0x0000000313157807 */ /* 0x000fe40001800000 */
[----:B------:R-:W-:Y:S02]  /*20f0*/  SEL R19, R24, 0x3, P2 ;  /* 0x0000000318137807 */ /* 0x000fe40001000000 */
[----:B------:R-:W-:Y:S02]  /*2100*/  SEL R23, R23, 0x3, P5 ;  /* 0x0000000317177807 */ /* 0x000fe40002800000 */
[----:B------:R-:W-:Y:S01]  /*2110*/  SEL R24, R31, 0x3, P4 ;  /* 0x000000031f187807 */ /* 0x000fe20002000000 */
[----:B-1----:R-:W-:-:S04]  /*2120*/  VIADD R37, R2, 0x83cc ;  /* 0x000083cc02257836 */ /* 0x002fc80000000000 */
        /* <DEDUP_REMOVED lines=120> */
[----:B------:R-:W2:Y:S01]  /*28b0*/  @P0 LDG.E.EL.128 R8, desc[UR6][R36.64] ;  /* 0x0000000624080981 */ /* 0x000ea2000c2e1d00 */
[----:B------:R-:W-:Y:S02]  /*28c0*/  SEL R27, R19, 0x6, P1 ;  /* 0x00000006131b7807 */ /* 0x000fe40000800000 */
[----:B------:R-:W-:Y:S02]  /*28d0*/  SEL R25, R25, 0x6, P3 ;  /* 0x0000000619197807 */ /* 0x000fe40001800000 */
        /* <DEDUP_REMOVED lines=23> */
[----:B------:R-:W-:-:S04]  /*2a50*/  VIADD R37, R2, 0x10788 ;  /* 0x0001078802257836 */ /* 0x000fc80000000000 */
[----:B------:R-:W-:-:S04]  /*2a60*/  IMAD.WIDE R36, R37, 0x4, R34 ;  /* 0x0000000425247825 */ /* 0x000fc800078e0222 */
[----:B------:R-:W-:Y:S01]  /*2a70*/  VIADD R21, R2, 0x1078c ;  /* 0x0001078c02157836 */ /* 0x000fe20000000000 */
[----:B-1----:R-:W-:-:S03]  /*2a80*/  CS2R R22, SRZ ;  /* 0x0000000000167805 */ /* 0x002fc6000001ff00 */
        /* <DEDUP_REMOVED lines=15> */
[----:B------:R1:W2:Y:S02]  /*2b80*/  @P0 LDG.E.EL.128 R12, desc[UR6][R36.64] ;  /* 0x00000006240c0981 */ /* 0x0002a4000c2e1d00 */
[----:B-1----:R-:W-:Y:S02]  /*2b90*/  SEL R36, R20, 0x7, P5 ;  /* 0x0000000714247807 */ /* 0x002fe40002800000 */
[----:B------:R-:W-:-:S06]  /*2ba0*/  CS2R R20, SRZ ;  /* 0x0000000000147805 */ /* 0x000fcc000001ff00 */
[----:B------:R1:W3:Y:S01]  /*2bb0*/  @P0 LDG.E.EL.128 R20, desc[UR6][R34.64] ;  /* 0x0000000622140981 */ /* 0x0002e2000c2e1d00 */
[----:B------:R-:W-:Y:S02]  /*2bc0*/  SEL R2, R31, 0x7, P4 ;  /* 0x000000071f027807 */ /* 0x000fe40002000000 */
[----:B------:R-:W-:Y:S02]  /*2bd0*/  SEL R24, R24, 0x7, P3 ;  /* 0x0000000718187807 */ /* 0x000fe40001800000 */
[----:B------:R-:W-:Y:S01]  /*2be0*/  SEL R19, R19, 0x7, P1 ;  /* 0x0000000713137807 */ /* 0x000fe20000800000 */
[----:B-1----:R-:W1:Y:S01]  /*2bf0*/  LDC.64 R34, c[0x0][0x218] ;  /* 0x00008600ff227b82 */ /* 0x002e620000000a00 */
[----:B------:R-:W-:Y:S01]  /*2c00*/  IMAD R33, R33, 0x440, R32 ;  /* 0x0000044021217824 */ /* 0x000fe200078e0220 */
[----:B------:R-:W-:Y:S02]  /*2c10*/  PRMT R17, R17, 0x5410, R18 ;  /* 0x0000541011117816 */ /* 0x000fe40000000012 */
[----:B--2---:R-:W-:-:S02]  /*2c20*/  FSETP.GEU.AND P5, PT, R8, R12, PT ;  /* 0x0000000c0800720b */ /* 0x004fc40003fae000 */
[----:B------:R-:W-:Y:S02]  /*2c30*/  FSETP.GEU.AND P4, PT, R9, R13, PT ;  /* 0x0000000d0900720b */ /* 0x000fe40003f8e000 */
[----:B------:R-:W-:Y:S02]  /*2c40*/  FSETP.NAN.AND P6, PT, R12, R12, PT ;  /* 0x0000000c0c00720b */ /* 0x000fe40003fc8000 */
[----:B------:R-:W-:Y:S02]  /*2c50*/  FSETP.GEU.AND P3, PT, R10, R14, PT ;  /* 0x0000000e0a00720b */ /* 0x000fe40003f6e000 */
[----:B------:R-:W-:-:S05]  /*2c60*/  FSETP.GEU.AND P1, PT, R11, R15, PT ;  /* 0x0000000f0b00720b */ /* 0x000fca0003f2e000 */
[----:B------:R-:W-:Y:S02]  /*2c70*/  @P5 SEL R12, R12, R8, P6 ;  /* 0x000000080c0c5207 */ /* 0x000fe40003000000 */
[----:B------:R-:W-:Y:S02]  /*2c80*/  FSETP.NAN.AND P6, PT, R13, R13, PT ;  /* 0x0000000d0d00720b */ /* 0x000fe40003fc8000 */
[----:B------:R-:W-:Y:S02]  /*2c90*/  SEL R8, R25, 0x7, P2 ;  /* 0x0000000719087807 */ /* 0x000fe40001000000 */
[----:B---3--:R-:W-:Y:S02]  /*2ca0*/  FSETP.GEU.AND P2, PT, R4, R20, PT ;  /* 0x000000140400720b */ /* 0x008fe40003f4e000 */
[----:B------:R-:W-:Y:S02]  /*2cb0*/  @P4 SEL R13, R13, R9, P6 ;  /* 0x000000090d0d4207 */ /* 0x000fe40003000000 */
[----:B------:R-:W-:-:S02]  /*2cc0*/  FSETP.NAN.AND P6, PT, R14, R14, PT ;  /* 0x0000000e0e00720b */ /* 0x000fc40003fc8000 */
[----:B------:R-:W-:Y:S02]  /*2cd0*/  SEL R25, R36, 0x8, P5 ;  /* 0x0000000824197807 */ /* 0x000fe40002800000 */
[----:B------:R-:W-:Y:S02]  /*2ce0*/  FSETP.NAN.AND P5, PT, R15, R15, PT ;  /* 0x0000000f0f00720b */ /* 0x000fe40003fa8000 */
[----:B------:R-:W-:Y:S02]  /*2cf0*/  @P3 SEL R14, R14, R10, P6 ;  /* 0x0000000a0e0e3207 */ /* 0x000fe40003000000 */
[----:B------:R-:W-:Y:S02]  /*2d00*/  FSETP.GEU.AND P6, PT, R5, R21, PT ;  /* 0x000000150500720b */ /* 0x000fe40003fce000 */
[----:B------:R-:W-:Y:S02]  /*2d10*/  @P1 SEL R15, R15, R11, P5 ;  /* 0x0000000b0f0f1207 */ /* 0x000fe40002800000 */
[----:B------:R-:W-:-:S02]  /*2d20*/  FSETP.NAN.AND P5, PT, R20, R20, PT ;  /* 0x000000141400720b */ /* 0x000fc40003fa8000 */
[----:B------:R-:W-:Y:S02]  /*2d30*/  SEL R26, R26, 0x8, P4 ;  /* 0x000000081a1a7807 */ /* 0x000fe40002000000 */
[----:B------:R-:W-:Y:S01]  /*2d40*/  @P2 SEL R20, R20, R4, P5 ;  /* 0x0000000414142207 */ /* 0x000fe20002800000 */
[----:B------:R-:W-:Y:S01]  /*2d50*/  IMAD.SHL.U32 R4, R3, 0x4, RZ ;  /* 0x0000000403047824 */ /* 0x000fe200078e00ff */
[----:B------:R-:W-:Y:S02]  /*2d60*/  FSETP.GEU.AND P5, PT, R6, R22, PT ;  /* 0x000000160600720b */ /* 0x000fe40003fae000 */
[C---:B------:R-:W-:Y:S02]  /*2d70*/  FSETP.NAN.AND P4, PT, R21.reuse, R21, PT ;  /* 0x000000151500720b */ /* 0x040fe40003f88000 */
[----:B------:R-:W-:Y:S02]  /*2d80*/  LOP3.LUT R9, R4, 0xfc, RZ, 0xc0, !PT ;  /* 0x000000fc04097812 */ /* 0x000fe400078ec0ff */
[----:B------:R-:W-:-:S02]  /*2d90*/  @P6 SEL R21, R21, R5, P4 ;  /* 0x0000000515156207 */ /* 0x000fc40002000000 */
[----:B------:R-:W-:Y:S02]  /*2da0*/  SHF.R.U32.HI R3, RZ, 0x6, R3 ;  /* 0x00000006ff037819 */ /* 0x000fe40000011603 */
[----:B------:R-:W-:Y:S02]  /*2db0*/  FSETP.GEU.AND P4, PT, R7, R23, PT ;  /* 0x000000170700720b */ /* 0x000fe40003f8e000 */
[----:B------:R-:W-:Y:S02]  /*2dc0*/  PRMT R9, R9, 0x6540, R0 ;  /* 0x0000654009097816 */ /* 0x000fe40000000000 */
[----:B------:R-:W-:Y:S02]  /*2dd0*/  SEL R30, R30, 0x8, P3 ;  /* 0x000000081e1e7807 */ /* 0x000fe40001800000 */
[----:B------:R-:W-:Y:S02]  /*2de0*/  SGXT.U32 R3, R3, 0x2 ;  /* 0x000000020303781a */ /* 0x000fe40000000000 */
[----:B------:R-:W-:Y:S01]  /*2df0*/  FSETP.NAN.AND P3, PT, R22, R22, PT ;  /* 0x000000161600720b */ /* 0x000fe20003f68000 */
[----:B------:R-:W-:Y:S01]  /*2e00*/  IMAD.HI R4, R9, 0x5397829d, RZ ;  /* 0x5397829d09047827 */ /* 0x000fe200078e02ff */
[----:B------:R-:W-:-:S02]  /*2e10*/  LOP3.LUT R0, R32, R3, RZ, 0xfc, !PT ;  /* 0x0000000320007212 */ /* 0x000fc400078efcff */
[----:B------:R-:W-:Y:S02]  /*2e20*/  @P5 SEL R22, R22, R6, P3 ;  /* 0x0000000616165207 */ /* 0x000fe40001800000 */
[----:B------:R-:W-:Y:S02]  /*2e30*/  FSETP.NAN.AND P3, PT, R23, R23, PT ;  /* 0x000000171700720b */ /* 0x000fe40003f68000 */
[----:B------:R-:W-:Y:S02]  /*2e40*/  SEL R27, R27, 0x8, P1 ;  /* 0x000000081b1b7807 */ /* 0x000fe40000800000 */
[----:B------:R-:W-:Y:S01]  /*2e50*/  SEL R3, R8, 0x8, P2 ;  /* 0x0000000808037807 */ /* 0x000fe20001000000 */
[----:B------:R-:W-:Y:S01]  /*2e60*/  IMAD.SHL.U32 R10, R28, 0x4, RZ ;  /* 0x000000041c0a7824 */ /* 0x000fe200078e00ff */
[----:B------:R-:W-:Y:S02]  /*2e70*/  ISETP.GE.AND P1, PT, R9, 0x310, PT ;  /* 0x000003100900780c */ /* 0x000fe40003f26270 */
[----:B------:R-:W-:-:S02]  /*2e80*/  LOP3.LUT R8, R0, 0x8, RZ, 0xfc, !PT ;  /* 0x0000000800087812 */ /* 0x000fc400078efcff */
[----:B------:R-:W-:Y:S02]  /*2e90*/  SHF.R.U32.HI R5, RZ, 0x1f, R4 ;  /* 0x0000001fff057819 */ /* 0x000fe40000011604 */
[----:B------:R-:W-:Y:S02]  /*2ea0*/  @P4 SEL R23, R23, R7, P3 ;  /* 0x0000000717174207 */ /* 0x000fe40001800000 */
[----:B------:R-:W-:Y:S02]  /*2eb0*/  ISETP.LT.AND P3, PT, R8, 0x440, !P1 ;  /* 0x000004400800780c */ /* 0x000fe40004f61270 */
[----:B------:R-:W-:Y:S02]  /*2ec0*/  LOP3.LUT R6, R0, 0x4, RZ, 0xfc, !PT ;  /* 0x0000000400067812 */ /* 0x000fe400078efcff */
[----:B------:R-:W-:Y:S01]  /*2ed0*/  LEA.HI.SX32 R8, R4, R5, 0x1a ;  /* 0x0000000504087211 */ /* 0x000fe200078fd2ff */
[----:B------:R2:W-:Y:S01]  /*2ee0*/  STS [R29+0x2080], R12 ;  /* 0x0020800c1d007388 */ /* 0x0005e20000000800 */
[----:B------:R-:W-:-:S02]  /*2ef0*/  SHF.R.U32.HI R4, RZ, 0x2, R28 ;  /* 0x00000002ff047819 */ /* 0x000fc4000001161c */
[----:B------:R-:W-:Y:S01]  /*2f00*/  LOP3.LUT R10, R10, 0x3fc, RZ, 0xc0, !PT ;  /* 0x000003fc0a0a7812 */ /* 0x000fe200078ec0ff */
[----:B------:R-:W-:Y:S01]  /*2f10*/  STS [R29+0x2490], R13 ;  /* 0x0024900d1d007388 */ /* 0x000fe20000000800 */
[----:B------:R-:W-:-:S03]  /*2f20*/  ISETP.LT.AND P2, PT, R6, 0x440, !P1 ;  /* 0x000004400600780c */ /* 0x000fc60004f41270 */
[----:B------:R3:W-:Y:S01]  /*2f30*/  STS [R29+0x28a0], R14 ;  /* 0x0028a00e1d007388 */ /* 0x0007e20000000800 */
[----:B------:R-:W-:-:S03]  /*2f40*/  LOP3.LUT R4, R4, 0x30, RZ, 0xc0, !PT ;  /* 0x0000003004047812 */ /* 0x000fc600078ec0ff */
[----:B------:R4:W-:Y:S01]  /*2f50*/  STS [R29+0x2cb0], R15 ;  /* 0x002cb00f1d007388 */ /* 0x0009e20000000800 */
[----:B------:R-:W-:-:S03]  /*2f60*/  LOP3.LUT R6, R10, 0x400, RZ, 0xfc, !PT ;  /* 0x000004000a067812 */ /* 0x000fc600078efcff */
[----:B------:R-:W-:Y:S04]  /*2f70*/  STS [R29+0x30c0], R20 ;  /* 0x0030c0141d007388 */ /* 0x000fe80000000800 */
[----:B------:R-:W-:Y:S04]  /*2f80*/  STS [R29+0x34d0], R21 ;  /* 0x0034d0151d007388 */ /* 0x000fe80000000800 */
[----:B------:R-:W-:Y:S04]  /*2f90*/  STS [R29+0x38e0], R22 ;  /* 0x0038e0161d007388 */ /* 0x000fe80000000800 */
[----:B------:R5:W-:Y:S01]  /*2fa0*/  STS [R29+0x3cf0], R23 ;  /* 0x003cf0171d007388 */ /* 0x000be20000000800 */
[----:B------:R-:W-:-:S02]  /*2fb0*/  LOP3.LUT R7, R10, 0x800, RZ, 0xfc, !PT ;  /* 0x000008000a077812 */ /* 0x000fc400078efcff */
[----:B------:R-:W-:Y:S01]  /*2fc0*/  LOP3.LUT R11, R10, 0xc00, RZ, 0xfc, !PT ;  /* 0x00000c000a0b7812 */ /* 0x000fe200078efcff */
[----:B------:R-:W-:Y:S01]  /*2fd0*/  VIADD R5, R4, UR4 ;  /* 0x0000000404057c36 */ /* 0x000fe20008000000 */
[----:B------:R-:W-:Y:S02]  /*2fe0*/  SHF.R.U32.HI R6, RZ, 0x4, R6 ;  /* 0x00000004ff067819 */ /* 0x000fe40000011606 */
[----:B------:R-:W-:Y:S02]  /*2ff0*/  SHF.R.U32.HI R7, RZ, 0x4, R7 ;  /* 0x00000004ff077819 */ /* 0x000fe40000011607 */
[----:B------:R-:W-:Y:S02]  /*3000*/  SHF.R.U32.HI R4, RZ, 0x4, R11 ;  /* 0x00000004ff047819 */ /* 0x000fe4000001160b */
[----:B------:R-:W-:Y:S02]  /*3010*/  LOP3.LUT R11, R6, 0x70, RZ, 0xc0, !PT ;  /* 0x00000070060b7812 */ /* 0x000fe400078ec0ff */
[----:B--2---:R-:W-:-:S02]  /*3020*/  LOP3.LUT R12, R7, 0xb0, RZ, 0xc0, !PT ;  /* 0x000000b0070c7812 */ /* 0x004fc400078ec0ff */
[----:B---3--:R-:W-:Y:S01]  /*3030*/  LOP3.LUT R14, R4, 0xf0, RZ, 0xc0, !PT ;  /* 0x000000f0040e7812 */ /* 0x008fe200078ec0ff */
[----:B------:R-:W-:Y:S02]  /*3040*/  VIADD R11, R11, UR4 ;  /* 0x000000040b0b7c36 */ /* 0x000fe40008000000 */
[----:B------:R-:W-:Y:S02]  /*3050*/  VIADD R13, R12, UR4 ;  /* 0x000000040c0d7c36 */ /* 0x000fe40008000000 */
[----:B----4-:R-:W-:Y:S01]  /*3060*/  VIADD R15, R14, UR4 ;  /* 0x000000040e0f7c36 */ /* 0x010fe20008000000 */
[----:B------:R-:W-:Y:S01]  /*3070*/  SHF.R.U32.HI R28, RZ, 0x6, R28 ;  /* 0x00000006ff1c7819 */ /* 0x000fe2000001161c */
[C---:B------:R-:W-:Y:S01]  /*3080*/  IMAD R5, R10.reuse, 0x4, R5 ;  /* 0x000000040a057824 */ /* 0x040fe200078e0205 */
[----:B------:R-:W-:Y:S01]  /*3090*/  BAR.SYNC.DEFER_BLOCKING 0x0 ;  /* 0x0000000000007b1d */ /* 0x000fe20000010000 */
[----:B------:R-:W-:Y:S02]  /*30a0*/  IMAD R11, R10, 0x4, R11 ;  /* 0x000000040a0b7824 */ /* 0x000fe400078e020b */
[----:B-----5:R-:W-:-:S02]  /*30b0*/  IMAD R29, R8, -0xc4, R9 ;  /* 0xffffff3c081d7824 */ /* 0x020fc400078e0209 */
[C---:B------:R-:W-:Y:S01]  /*30c0*/  IMAD R13, R10.reuse, 0x4, R13 ;  /* 0x000000040a0d7824 */ /* 0x040fe200078e020d */
[----:B------:R-:W-:Y:S01]  /*30d0*/  PRMT R26, R25, 0x3340, R26 ;  /* 0x00003340191a7816 */ /* 0x000fe2000000001a */
[----:B------:R-:W-:Y:S01]  /*30e0*/  IMAD R20, R10, 0x4, R15 ;  /* 0x000000040a147824 */ /* 0x000fe200078e020f */
[----:B------:R-:W-:Y:S01]  /*30f0*/  PRMT R27, R30, 0x3340, R27 ;  /* 0x000033401e1b7816 */ /* 0x000fe2000000001b */
[----:B------:R-:W-:Y:S01]  /*3100*/  IMAD R29, R8, 0x63880, R29 ;  /* 0x00063880081d7824 */ /* 0x000fe200078e021d */
[----:B------:R-:W-:Y:S01]  /*3110*/  ULDC.64 UR4, c[0x0][0x220] ;  /* 0x0000880000047ab9 */ /* 0x000fe20000000a00 */
[----:B------:R-:W2:Y:S04]  /*3120*/  LDS.128 R4, [R5] ;  /* 0x0000000005047984 */ /* 0x000ea80000000c00 */
[----:B------:R-:W3:Y:S04]  /*3130*/  LDS.128 R8, [R11+0x1000] ;  /* 0x001000000b087984 */ /* 0x000ee80000000c00 */
[----:B------:R-:W4:Y:S04]  /*3140*/  LDS.128 R12, [R13+0x2000] ;  /* 0x002000000d0c7984 */ /* 0x000f280000000c00 */
[----:B------:R-:W5:Y:S01]  /*3150*/  LDS.128 R20, [R20+0x3000] ;  /* 0x0030000014147984 */ /* 0x000f620000000c00 */
[----:B------:R-:W-:-:S02]  /*3160*/  SGXT.U32 R31, R28, 0x2 ;  /* 0x000000021c1f781a */ /* 0x000fc40000000000 */
[----:B------:R-:W-:Y:S02]  /*3170*/  SEL R28, R24, 0x8, P6 ;  /* 0x00000008181c7807 */ /* 0x000fe40003000000 */
[----:B------:R-:W-:Y:S02]  /*3180*/  LOP3.LUT R32, R32, R31, RZ, 0xfc, !PT ;  /* 0x0000001f20207212 */ /* 0x000fe400078efcff */
[C---:B------:R-:W-:Y:S02]  /*3190*/  ISETP.LT.AND P6, PT, R0.reuse, 0x440, !P1 ;  /* 0x000004400000780c */ /* 0x040fe40004fc1270 */
[----:B------:R-:W-:Y:S01]  /*31a0*/  LOP3.LUT R0, R0, 0xc, RZ, 0xfc, !PT ;  /* 0x0000000c00007812 */ /* 0x000fe200078efcff */
[----:B------:R-:W-:-:S03]  /*31b0*/  IMAD R29, R32, 0xc4, R29 ;  /* 0x000000c4201d7824 */ /* 0x000fc600078e021d */
[----:B------:R-:W-:Y:S01]  /*31c0*/  ISETP.LT.AND P1, PT, R0, 0x440, !P1 ;  /* 0x000004400000780c */ /* 0x000fe20004f21270 */
[C---:B------:R-:W-:Y:S02]  /*31d0*/  VIADD R31, R29.reuse, 0x310 ;  /* 0x000003101d1f7836 */ /* 0x040fe40000000000 */
[----:B------:R-:W-:Y:S01]  /*31e0*/  VIADD R37, R29, 0x620 ;  /* 0x000006201d257836 */ /* 0x000fe20000000000 */
[----:B------:R-:W-:Y:S01]  /*31f0*/  PRMT R3, R3, 0x3340, R28 ;  /* 0x0000334003037816 */ /* 0x000fe2000000001c */
[C---:B------:R-:W-:Y:S02]  /*3200*/  VIADD R0, R29.reuse, 0x930 ;  /* 0x000009301d007836 */ /* 0x040fe40000000000 */
[----:B-1----:R-:W-:Y:S01]  /*3210*/  IMAD.WIDE R24, R29, 0x4, R34 ;  /* 0x000000041d187825 */ /* 0x002fe200078e0222 */
[----:B------:R-:W-:-:S03]  /*3220*/  SEL R19, R19, 0x8, P5 ;  /* 0x0000000813137807 */ /* 0x000fc60002800000 */
[----:B------:R-:W-:Y:S01]  /*3230*/  IMAD.WIDE R28, R31, 0x4, R34 ;  /* 0x000000041f1c7825 */ /* 0x000fe200078e0222 */
[----:B------:R-:W-:-:S03]  /*3240*/  SEL R2, R2, 0x8, P4 ;  /* 0x0000000802027807 */ /* 0x000fc60002000000 */
[--C-:B------:R-:W-:Y:S01]  /*3250*/  IMAD.WIDE R30, R37, 0x4, R34.reuse ;  /* 0x00000004251e7825 */ /* 0x100fe200078e0222 */
[----:B------:R-:W-:Y:S01]  /*3260*/  IADD3 R32, P4, R33, UR4, RZ ;  /* 0x0000000421207c10 */ /* 0x000fe2000ff9e0ff */
[----:B--2---:R1:W-:Y:S02]  /*3270*/  @P6 STG.E.128 desc[UR6][R24.64], R4 ;  /* 0x0000000418006986 */ /* 0x0043e4000c101d06 */
[----:B------:R-:W-:Y:S01]  /*3280*/  IMAD.WIDE R34, R0, 0x4, R34 ;  /* 0x0000000400227825 */ /* 0x000fe200078e0222 */
[----:B------:R-:W-:Y:S01]  /*3290*/  PRMT R2, R19, 0x3340, R2 ;  /* 0x0000334013027816 */ /* 0x000fe20000000002 */
[----:B---3--:R1:W-:Y:S01]  /*32a0*/  @P2 STG.E.128 desc[UR6][R28.64], R8 ;  /* 0x000000081c002986 */ /* 0x0083e2000c101d06 */
[----:B------:R-:W-:-:S03]  /*32b0*/  LEA.HI.X.SX32 R33, R33, UR5, 0x1, P4 ;  /* 0x0000000521217c11 */ /* 0x000fc6000a0f0eff */
[----:B----4-:R1:W-:Y:S01]  /*32c0*/  @P3 STG.E.128 desc[UR6][R30.64], R12 ;  /* 0x0000000c1e003986 */ /* 0x0103e2000c101d06 */
[----:B------:R-:W-:-:S03]  /*32d0*/  PRMT R18, R26, 0x5410, R27 ;  /* 0x000054101a127816 */ /* 0x000fc6000000001b */
[----:B-----5:R1:W-:Y:S01]  /*32e0*/  @P1 STG.E.128 desc[UR6][R34.64], R20 ;  /* 0x0000001422001986 */ /* 0x0203e2000c101d06 */
[----:B------:R-:W-:Y:S01]  /*32f0*/  PRMT R19, R3, 0x5410, R2 ;  /* 0x0000541003137816 */ /* 0x000fe20000000002 */
[----:B------:R-:W-:Y:S06]  /*3300*/  @!P0 EXIT ;  /* 0x000000000000894d */ /* 0x000fec0003800000 */
[----:B------:R-:W-:Y:S01]  /*3310*/  STG.E.128 desc[UR6][R32.64], R16 ;  /* 0x0000001020007986 */ /* 0x000fe2000c101d06 */
[----:B------:R-:W-:Y:S05]  /*3320*/  EXIT ;  /* 0x000000000000794d */ /* 0x000fea0003800000 */
.L_x_0:
[----:B------:R-:W-:-:S00]  /*3330*/  BRA `(.L_x_0) ;  /* 0xfffffffc00fc7947 */ /* 0x000fc0000383ffff */
[----:B------:R-:W-:-:S00]  /*3340*/  NOP ;  /* 0x0000000000007918 */ /* 0x000fc00000000000 */
        /* <DEDUP_REMOVED lines=11> */
.L_x_1:


//--------------------- .nv.shared.triton_poi_fused_max_pool2d_with_indices_44 --------------------------
	.section	.nv.shared.triton_poi_fused_max_pool2d_with_indices_44,"aw",@nobits
	.sectionflags	@""
	.align	16
	.zero		1024


//--------------------- .nv.constant0.triton_poi_fused_max_pool2d_with_indices_44 --------------------------
	.section	.nv.constant0.triton_poi_fused_max_pool2d_with_indices_44,"a",@progbits
	.sectionflags	@""
	.align	4
.nv.constant0.triton_poi_fused_max_pool2d_with_indices_44:
	.zero		560
